//
// Generated by NVIDIA NVVM Compiler
//
// Compiler Build ID: CL-36424714
// Cuda compilation tools, release 13.0, V13.0.88
// Based on NVVM 20.0.0
//

.version 9.0
.target sm_100
.address_size 64

	// .globl	_Z12crack_kernelyPciiS_PbS0_
.extern .func  (.param .b32 func_retval0) vprintf
(
	.param .b64 vprintf_param_0,
	.param .b64 vprintf_param_1
)
;
.global .align 1 .b8 $str[3] = {37, 115};
.global .align 1 .b8 $str$1[4] = {37, 115, 10};

.visible .entry _Z12crack_kernelyPciiS_PbS0_(
	.param .u64 _Z12crack_kernelyPciiS_PbS0__param_0,
	.param .u64 .ptr .align 1 _Z12crack_kernelyPciiS_PbS0__param_1,
	.param .u32 _Z12crack_kernelyPciiS_PbS0__param_2,
	.param .u32 _Z12crack_kernelyPciiS_PbS0__param_3,
	.param .u64 .ptr .align 1 _Z12crack_kernelyPciiS_PbS0__param_4,
	.param .u64 .ptr .align 1 _Z12crack_kernelyPciiS_PbS0__param_5,
	.param .u64 .ptr .align 1 _Z12crack_kernelyPciiS_PbS0__param_6
)
{
	.local .align 16 .b8 	__local_depot0[336];
	.reg .b64 	%SP;
	.reg .b64 	%SPL;
	.reg .pred 	%p<75>;
	.reg .b16 	%rs<50>;
	.reg .b32 	%r<302>;
	.reg .b64 	%rd<419>;

	mov.u64 	%SPL, __local_depot0;
	cvta.local.u64 	%SP, %SPL;
	ld.param.u64 	%rd120, [_Z12crack_kernelyPciiS_PbS0__param_0];
	ld.param.u64 	%rd122, [_Z12crack_kernelyPciiS_PbS0__param_1];
	ld.param.u32 	%r70, [_Z12crack_kernelyPciiS_PbS0__param_3];
	ld.param.u64 	%rd123, [_Z12crack_kernelyPciiS_PbS0__param_4];
	ld.param.u64 	%rd124, [_Z12crack_kernelyPciiS_PbS0__param_6];
	cvta.to.global.u64 	%rd1, %rd122;
	cvta.to.global.u64 	%rd2, %rd123;
	cvta.to.global.u64 	%rd125, %rd124;
	add.u64 	%rd3, %SPL, 0;
	add.u64 	%rd4, %SPL, 256;
	ld.global.u8 	%rs1, [%rd125];
	mul.hi.u64 	%rd128, %rd120, -2049638230412172401;
	shr.u64 	%rd5, %rd128, 15;
	mov.u32 	%r71, %ctaid.x;
	shl.b32 	%r72, %r71, 10;
	mov.u32 	%r73, %tid.x;
	or.b32  	%r74, %r72, %r73;
	cvt.u64.u32 	%rd6, %r74;
	mul.lo.s64 	%rd395, %rd5, %rd6;
	add.s64 	%rd129, %rd5, %rd395;
	add.s64 	%rd8, %rd129, -1;
	setp.lt.u64 	%p1, %rd120, 36864;
	@%p1 bra 	$L__BB0_68;
	setp.lt.s32 	%p2, %r70, 1;
	@%p2 bra 	$L__BB0_20;
	ld.param.u32 	%r270, [_Z12crack_kernelyPciiS_PbS0__param_2];
	cvt.s64.s32 	%rd9, %r270;
	add.s32 	%r75, %r70, -1;
	and.b32  	%r1, %r70, 3;
	setp.lt.u32 	%p3, %r75, 3;
	mov.u64 	%rd379, %rd395;
	mov.u32 	%r275, %r70;
	@%p3 bra 	$L__BB0_6;
	and.b32  	%r2, %r70, 2147483644;
	mov.b32 	%r276, 0;
	mov.u64 	%rd379, %rd395;
	mov.u32 	%r275, %r70;
$L__BB0_4:
	.pragma "nounroll";
	or.b64  	%rd130, %rd379, %rd9;
	and.b64  	%rd131, %rd130, -4294967296;
	setp.ne.s64 	%p4, %rd131, 0;
	@%p4 bra 	$L__BB0_41;
	cvt.u32.u64 	%r77, %rd9;
	cvt.u32.u64 	%r78, %rd379;
	div.u32 	%r79, %r78, %r77;
	mul.lo.s32 	%r80, %r79, %r77;
	sub.s32 	%r81, %r78, %r80;
	cvt.u64.u32 	%rd387, %r79;
	cvt.u64.u32 	%rd388, %r81;
	bra.uni 	$L__BB0_42;
$L__BB0_6:
	setp.eq.s32 	%p9, %r1, 0;
	@%p9 bra 	$L__BB0_20;
	setp.eq.s32 	%p10, %r1, 1;
	@%p10 bra 	$L__BB0_15;
	or.b64  	%rd150, %rd379, %rd9;
	and.b64  	%rd151, %rd150, -4294967296;
	setp.ne.s64 	%p11, %rd151, 0;
	@%p11 bra 	$L__BB0_10;
	cvt.u32.u64 	%r100, %rd9;
	cvt.u32.u64 	%r101, %rd379;
	div.u32 	%r102, %r101, %r100;
	mul.lo.s32 	%r103, %r102, %r100;
	sub.s32 	%r104, %r101, %r103;
	cvt.u64.u32 	%rd380, %r102;
	cvt.u64.u32 	%rd381, %r104;
	bra.uni 	$L__BB0_11;
$L__BB0_10:
	div.u64 	%rd380, %rd379, %rd9;
	mul.lo.s64 	%rd152, %rd380, %rd9;
	sub.s64 	%rd381, %rd379, %rd152;
$L__BB0_11:
	add.s32 	%r105, %r275, -1;
	mul.wide.u32 	%rd153, %r105, 4;
	add.s64 	%rd154, %rd3, %rd153;
	st.local.u32 	[%rd154], %rd381;
	add.s32 	%r275, %r275, -2;
	or.b64  	%rd155, %rd380, %rd9;
	and.b64  	%rd156, %rd155, -4294967296;
	setp.ne.s64 	%p12, %rd156, 0;
	@%p12 bra 	$L__BB0_13;
	cvt.u32.u64 	%r106, %rd9;
	cvt.u32.u64 	%r107, %rd380;
	div.u32 	%r108, %r107, %r106;
	mul.lo.s32 	%r109, %r108, %r106;
	sub.s32 	%r110, %r107, %r109;
	cvt.u64.u32 	%rd379, %r108;
	cvt.u64.u32 	%rd383, %r110;
	bra.uni 	$L__BB0_14;
$L__BB0_13:
	div.u64 	%rd379, %rd380, %rd9;
	mul.lo.s64 	%rd157, %rd379, %rd9;
	sub.s64 	%rd383, %rd380, %rd157;
$L__BB0_14:
	mul.wide.u32 	%rd158, %r275, 4;
	add.s64 	%rd159, %rd3, %rd158;
	st.local.u32 	[%rd159], %rd383;
$L__BB0_15:
	and.b32  	%r111, %r70, 1;
	setp.eq.b32 	%p13, %r111, 1;
	not.pred 	%p14, %p13;
	@%p14 bra 	$L__BB0_20;
	or.b64  	%rd160, %rd379, %rd9;
	and.b64  	%rd161, %rd160, -4294967296;
	setp.ne.s64 	%p15, %rd161, 0;
	@%p15 bra 	$L__BB0_18;
	cvt.u32.u64 	%r112, %rd9;
	cvt.u32.u64 	%r113, %rd379;
	rem.u32 	%r114, %r113, %r112;
	cvt.u64.u32 	%rd385, %r114;
	bra.uni 	$L__BB0_19;
$L__BB0_18:
	rem.u64 	%rd385, %rd379, %rd9;
$L__BB0_19:
	add.s32 	%r115, %r275, -1;
	mul.wide.u32 	%rd162, %r115, 4;
	add.s64 	%rd163, %rd3, %rd162;
	st.local.u32 	[%rd163], %rd385;
$L__BB0_20:
	setp.le.u64 	%p16, %rd8, %rd395;
	@%p16 bra 	$L__BB0_68;
	and.b32  	%r6, %r70, 15;
	and.b32  	%r7, %r70, 7;
	add.s32 	%r118, %r70, -1;
$L__BB0_22:
	ld.param.u64 	%rd376, [_Z12crack_kernelyPciiS_PbS0__param_5];
	cvta.to.global.u64 	%rd164, %rd376;
	ld.global.u8 	%rs2, [%rd164];
	setp.ne.s16 	%p17, %rs2, 0;
	@%p17 bra 	$L__BB0_68;
	setp.lt.s32 	%p18, %r70, 1;
	mov.b32 	%r281, 0;
	@%p18 bra 	$L__BB0_37;
	setp.lt.u32 	%p19, %r118, 15;
	mov.b32 	%r279, 0;
	@%p19 bra 	$L__BB0_27;
	and.b32  	%r119, %r70, 2147483632;
	neg.s32 	%r277, %r119;
	add.s64 	%rd396, %rd3, 32;
	mov.u64 	%rd397, %rd4;
$L__BB0_26:
	.pragma "nounroll";
	and.b32  	%r279, %r70, 2147483632;
	ld.local.v4.u32 	{%r120, %r121, %r122, %r123}, [%rd396+-32];
	cvt.s64.s32 	%rd165, %r120;
	add.s64 	%rd166, %rd1, %rd165;
	cvt.s64.s32 	%rd167, %r121;
	add.s64 	%rd168, %rd1, %rd167;
	cvt.s64.s32 	%rd169, %r122;
	add.s64 	%rd170, %rd1, %rd169;
	cvt.s64.s32 	%rd171, %r123;
	add.s64 	%rd172, %rd1, %rd171;
	ld.local.v4.u32 	{%r124, %r125, %r126, %r127}, [%rd396+-16];
	cvt.s64.s32 	%rd173, %r124;
	add.s64 	%rd174, %rd1, %rd173;
	cvt.s64.s32 	%rd175, %r125;
	add.s64 	%rd176, %rd1, %rd175;
	cvt.s64.s32 	%rd177, %r126;
	add.s64 	%rd178, %rd1, %rd177;
	cvt.s64.s32 	%rd179, %r127;
	add.s64 	%rd180, %rd1, %rd179;
	ld.local.v4.u32 	{%r128, %r129, %r130, %r131}, [%rd396];
	cvt.s64.s32 	%rd181, %r128;
	add.s64 	%rd182, %rd1, %rd181;
	cvt.s64.s32 	%rd183, %r129;
	add.s64 	%rd184, %rd1, %rd183;
	cvt.s64.s32 	%rd185, %r130;
	add.s64 	%rd186, %rd1, %rd185;
	cvt.s64.s32 	%rd187, %r131;
	add.s64 	%rd188, %rd1, %rd187;
	ld.local.v4.u32 	{%r132, %r133, %r134, %r135}, [%rd396+16];
	cvt.s64.s32 	%rd189, %r132;
	add.s64 	%rd190, %rd1, %rd189;
	cvt.s64.s32 	%rd191, %r133;
	add.s64 	%rd192, %rd1, %rd191;
	cvt.s64.s32 	%rd193, %r134;
	add.s64 	%rd194, %rd1, %rd193;
	cvt.s64.s32 	%rd195, %r135;
	add.s64 	%rd196, %rd1, %rd195;
	ld.global.u8 	%r136, [%rd196];
	ld.global.u8 	%r137, [%rd194];
	prmt.b32 	%r138, %r137, %r136, 0x3340U;
	ld.global.u8 	%r139, [%rd192];
	ld.global.u8 	%r140, [%rd190];
	prmt.b32 	%r141, %r140, %r139, 0x3340U;
	prmt.b32 	%r142, %r141, %r138, 0x5410U;
	ld.global.u8 	%r143, [%rd188];
	ld.global.u8 	%r144, [%rd186];
	prmt.b32 	%r145, %r144, %r143, 0x3340U;
	ld.global.u8 	%r146, [%rd184];
	ld.global.u8 	%r147, [%rd182];
	prmt.b32 	%r148, %r147, %r146, 0x3340U;
	prmt.b32 	%r149, %r148, %r145, 0x5410U;
	ld.global.u8 	%r150, [%rd180];
	ld.global.u8 	%r151, [%rd178];
	prmt.b32 	%r152, %r151, %r150, 0x3340U;
	ld.global.u8 	%r153, [%rd176];
	ld.global.u8 	%r154, [%rd174];
	prmt.b32 	%r155, %r154, %r153, 0x3340U;
	prmt.b32 	%r156, %r155, %r152, 0x5410U;
	ld.global.u8 	%r157, [%rd172];
	ld.global.u8 	%r158, [%rd170];
	prmt.b32 	%r159, %r158, %r157, 0x3340U;
	ld.global.u8 	%r160, [%rd168];
	ld.global.u8 	%r161, [%rd166];
	prmt.b32 	%r162, %r161, %r160, 0x3340U;
	prmt.b32 	%r163, %r162, %r159, 0x5410U;
	st.local.v4.b32 	[%rd397], {%r163, %r156, %r149, %r142};
	add.s32 	%r277, %r277, 16;
	add.s64 	%rd397, %rd397, 16;
	add.s64 	%rd396, %rd396, 64;
	setp.ne.s32 	%p20, %r277, 0;
	@%p20 bra 	$L__BB0_26;
$L__BB0_27:
	setp.eq.s32 	%p21, %r6, 0;
	mov.u32 	%r281, %r70;
	@%p21 bra 	$L__BB0_37;
	add.s32 	%r164, %r6, -1;
	setp.lt.u32 	%p22, %r164, 7;
	@%p22 bra 	$L__BB0_30;
	cvt.u64.u32 	%rd197, %r279;
	mul.wide.u32 	%rd198, %r279, 4;
	add.s64 	%rd199, %rd3, %rd198;
	ld.local.s32 	%rd200, [%rd199];
	add.s64 	%rd201, %rd1, %rd200;
	ld.global.u8 	%rs3, [%rd201];
	add.s64 	%rd202, %rd4, %rd197;
	st.local.u8 	[%rd202], %rs3;
	ld.local.s32 	%rd203, [%rd199+4];
	add.s64 	%rd204, %rd1, %rd203;
	ld.global.u8 	%rs4, [%rd204];
	st.local.u8 	[%rd202+1], %rs4;
	ld.local.s32 	%rd205, [%rd199+8];
	add.s64 	%rd206, %rd1, %rd205;
	ld.global.u8 	%rs5, [%rd206];
	st.local.u8 	[%rd202+2], %rs5;
	ld.local.s32 	%rd207, [%rd199+12];
	add.s64 	%rd208, %rd1, %rd207;
	ld.global.u8 	%rs6, [%rd208];
	st.local.u8 	[%rd202+3], %rs6;
	ld.local.s32 	%rd209, [%rd199+16];
	add.s64 	%rd210, %rd1, %rd209;
	ld.global.u8 	%rs7, [%rd210];
	st.local.u8 	[%rd202+4], %rs7;
	ld.local.s32 	%rd211, [%rd199+20];
	add.s64 	%rd212, %rd1, %rd211;
	ld.global.u8 	%rs8, [%rd212];
	st.local.u8 	[%rd202+5], %rs8;
	ld.local.s32 	%rd213, [%rd199+24];
	add.s64 	%rd214, %rd1, %rd213;
	ld.global.u8 	%rs9, [%rd214];
	st.local.u8 	[%rd202+6], %rs9;
	ld.local.s32 	%rd215, [%rd199+28];
	add.s64 	%rd216, %rd1, %rd215;
	ld.global.u8 	%rs10, [%rd216];
	st.local.u8 	[%rd202+7], %rs10;
	add.s32 	%r279, %r279, 8;
$L__BB0_30:
	setp.eq.s32 	%p23, %r7, 0;
	mov.u32 	%r281, %r70;
	@%p23 bra 	$L__BB0_37;
	add.s32 	%r165, %r7, -1;
	setp.lt.u32 	%p24, %r165, 3;
	@%p24 bra 	$L__BB0_33;
	cvt.u64.u32 	%rd217, %r279;
	mul.wide.u32 	%rd218, %r279, 4;
	add.s64 	%rd219, %rd3, %rd218;
	ld.local.s32 	%rd220, [%rd219];
	add.s64 	%rd221, %rd1, %rd220;
	ld.global.u8 	%rs11, [%rd221];
	add.s64 	%rd222, %rd4, %rd217;
	st.local.u8 	[%rd222], %rs11;
	ld.local.s32 	%rd223, [%rd219+4];
	add.s64 	%rd224, %rd1, %rd223;
	ld.global.u8 	%rs12, [%rd224];
	st.local.u8 	[%rd222+1], %rs12;
	ld.local.s32 	%rd225, [%rd219+8];
	add.s64 	%rd226, %rd1, %rd225;
	ld.global.u8 	%rs13, [%rd226];
	st.local.u8 	[%rd222+2], %rs13;
	ld.local.s32 	%rd227, [%rd219+12];
	add.s64 	%rd228, %rd1, %rd227;
	ld.global.u8 	%rs14, [%rd228];
	st.local.u8 	[%rd222+3], %rs14;
	add.s32 	%r279, %r279, 4;
$L__BB0_33:
	and.b32  	%r21, %r70, 3;
	setp.eq.s32 	%p25, %r21, 0;
	mov.u32 	%r281, %r70;
	@%p25 bra 	$L__BB0_37;
	setp.eq.s32 	%p26, %r21, 1;
	cvt.u64.u32 	%rd229, %r279;
	mul.wide.u32 	%rd230, %r279, 4;
	add.s64 	%rd58, %rd3, %rd230;
	ld.local.s32 	%rd231, [%rd58];
	add.s64 	%rd232, %rd1, %rd231;
	ld.global.u8 	%rs15, [%rd232];
	add.s64 	%rd59, %rd4, %rd229;
	st.local.u8 	[%rd59], %rs15;
	mov.u32 	%r281, %r70;
	@%p26 bra 	$L__BB0_37;
	setp.eq.s32 	%p27, %r21, 2;
	ld.local.s32 	%rd233, [%rd58+4];
	add.s64 	%rd234, %rd1, %rd233;
	ld.global.u8 	%rs16, [%rd234];
	st.local.u8 	[%rd59+1], %rs16;
	mov.u32 	%r281, %r70;
	@%p27 bra 	$L__BB0_37;
	ld.local.s32 	%rd235, [%rd58+8];
	add.s64 	%rd236, %rd1, %rd235;
	ld.global.u8 	%rs17, [%rd236];
	st.local.u8 	[%rd59+2], %rs17;
	mov.u32 	%r281, %r70;
$L__BB0_37:
	setp.eq.s16 	%p28, %rs1, 0;
	cvt.u64.u32 	%rd237, %r281;
	add.s64 	%rd238, %rd4, %rd237;
	mov.b16 	%rs19, 0;
	st.local.u8 	[%rd238], %rs19;
	@%p28 bra 	$L__BB0_39;
	add.u64 	%rd239, %SP, 320;
	add.u64 	%rd240, %SPL, 320;
	add.u64 	%rd241, %SP, 256;
	st.local.u64 	[%rd240], %rd241;
	mov.u64 	%rd242, $str;
	cvta.global.u64 	%rd243, %rd242;
	{ // callseq 0, 0
	.param .b64 param0;
	st.param.b64 	[param0], %rd243;
	.param .b64 param1;
	st.param.b64 	[param1], %rd239;
	.param .b32 retval0;
	call.uni (retval0), 
	vprintf, 
	(
	param0, 
	param1
	);
	ld.param.b32 	%r166, [retval0];
	} // callseq 0
$L__BB0_39:
	ld.local.u8 	%rs20, [%rd4];
	setp.eq.s16 	%p29, %rs20, 0;
	mov.b32 	%r282, 0;
	@%p29 bra 	$L__BB0_53;
	mov.b32 	%r283, 0;
	bra.uni 	$L__BB0_52;
$L__BB0_41:
	div.u64 	%rd387, %rd379, %rd9;
	mul.lo.s64 	%rd132, %rd387, %rd9;
	sub.s64 	%rd388, %rd379, %rd132;
$L__BB0_42:
	add.s32 	%r82, %r275, -1;
	mul.wide.u32 	%rd133, %r82, 4;
	add.s64 	%rd134, %rd3, %rd133;
	st.local.u32 	[%rd134], %rd388;
	or.b64  	%rd135, %rd387, %rd9;
	and.b64  	%rd136, %rd135, -4294967296;
	setp.ne.s64 	%p5, %rd136, 0;
	@%p5 bra 	$L__BB0_44;
	cvt.u32.u64 	%r83, %rd9;
	cvt.u32.u64 	%r84, %rd387;
	div.u32 	%r85, %r84, %r83;
	mul.lo.s32 	%r86, %r85, %r83;
	sub.s32 	%r87, %r84, %r86;
	cvt.u64.u32 	%rd389, %r85;
	cvt.u64.u32 	%rd390, %r87;
	bra.uni 	$L__BB0_45;
$L__BB0_44:
	div.u64 	%rd389, %rd387, %rd9;
	mul.lo.s64 	%rd137, %rd389, %rd9;
	sub.s64 	%rd390, %rd387, %rd137;
$L__BB0_45:
	add.s32 	%r88, %r275, -2;
	mul.wide.u32 	%rd138, %r88, 4;
	add.s64 	%rd139, %rd3, %rd138;
	st.local.u32 	[%rd139], %rd390;
	or.b64  	%rd140, %rd389, %rd9;
	and.b64  	%rd141, %rd140, -4294967296;
	setp.ne.s64 	%p6, %rd141, 0;
	@%p6 bra 	$L__BB0_47;
	cvt.u32.u64 	%r89, %rd9;
	cvt.u32.u64 	%r90, %rd389;
	div.u32 	%r91, %r90, %r89;
	mul.lo.s32 	%r92, %r91, %r89;
	sub.s32 	%r93, %r90, %r92;
	cvt.u64.u32 	%rd391, %r91;
	cvt.u64.u32 	%rd392, %r93;
	bra.uni 	$L__BB0_48;
$L__BB0_47:
	div.u64 	%rd391, %rd389, %rd9;
	mul.lo.s64 	%rd142, %rd391, %rd9;
	sub.s64 	%rd392, %rd389, %rd142;
$L__BB0_48:
	add.s32 	%r94, %r275, -3;
	mul.wide.u32 	%rd143, %r94, 4;
	add.s64 	%rd144, %rd3, %rd143;
	st.local.u32 	[%rd144], %rd392;
	add.s32 	%r275, %r275, -4;
	or.b64  	%rd145, %rd391, %rd9;
	and.b64  	%rd146, %rd145, -4294967296;
	setp.ne.s64 	%p7, %rd146, 0;
	@%p7 bra 	$L__BB0_50;
	cvt.u32.u64 	%r95, %rd9;
	cvt.u32.u64 	%r96, %rd391;
	div.u32 	%r97, %r96, %r95;
	mul.lo.s32 	%r98, %r97, %r95;
	sub.s32 	%r99, %r96, %r98;
	cvt.u64.u32 	%rd379, %r97;
	cvt.u64.u32 	%rd394, %r99;
	bra.uni 	$L__BB0_51;
$L__BB0_50:
	div.u64 	%rd379, %rd391, %rd9;
	mul.lo.s64 	%rd147, %rd379, %rd9;
	sub.s64 	%rd394, %rd391, %rd147;
$L__BB0_51:
	mul.wide.u32 	%rd148, %r275, 4;
	add.s64 	%rd149, %rd3, %rd148;
	st.local.u32 	[%rd149], %rd394;
	add.s32 	%r276, %r276, 4;
	setp.eq.s32 	%p8, %r276, %r2;
	@%p8 bra 	$L__BB0_6;
	bra.uni 	$L__BB0_4;
$L__BB0_52:
	add.s32 	%r282, %r283, 1;
	cvt.u64.u32 	%rd244, %r283;
	add.s64 	%rd245, %rd4, %rd244;
	ld.local.u8 	%rs21, [%rd245+1];
	setp.eq.s16 	%p30, %rs21, 0;
	mov.u32 	%r283, %r282;
	@%p30 bra 	$L__BB0_53;
	bra.uni 	$L__BB0_52;
$L__BB0_53:
	ld.global.u8 	%rs22, [%rd2];
	setp.eq.s16 	%p31, %rs22, 0;
	mov.b32 	%r285, 0;
	@%p31 bra 	$L__BB0_56;
	mov.b32 	%r284, 0;
$L__BB0_55:
	add.s32 	%r285, %r284, 1;
	cvt.u64.u32 	%rd246, %r284;
	add.s64 	%rd247, %rd2, %rd246;
	ld.global.u8 	%rs23, [%rd247+1];
	setp.ne.s16 	%p32, %rs23, 0;
	mov.u32 	%r284, %r285;
	@%p32 bra 	$L__BB0_55;
$L__BB0_56:
	setp.ne.s32 	%p33, %r282, %r285;
	@%p33 bra 	$L__BB0_62;
	setp.lt.s32 	%p34, %r70, 1;
	@%p34 bra 	$L__BB0_61;
	mov.b32 	%r286, 0;
	bra.uni 	$L__BB0_60;
$L__BB0_59:
	add.s32 	%r286, %r286, 1;
	setp.eq.s32 	%p36, %r286, %r70;
	@%p36 bra 	$L__BB0_61;
$L__BB0_60:
	cvt.u64.u32 	%rd248, %r286;
	add.s64 	%rd249, %rd4, %rd248;
	ld.local.u8 	%rs24, [%rd249];
	add.s64 	%rd250, %rd2, %rd248;
	ld.global.u8 	%rs25, [%rd250];
	setp.eq.s16 	%p35, %rs24, %rs25;
	@%p35 bra 	$L__BB0_59;
	bra.uni 	$L__BB0_62;
$L__BB0_61:
	ld.param.u64 	%rd377, [_Z12crack_kernelyPciiS_PbS0__param_5];
	cvta.to.global.u64 	%rd251, %rd377;
	mov.b16 	%rs26, 1;
	st.global.u8 	[%rd251], %rs26;
$L__BB0_62:
	setp.lt.s32 	%p37, %r70, 1;
	add.s64 	%rd395, %rd395, 1;
	@%p37 bra 	$L__BB0_67;
	mov.u32 	%r287, %r70;
$L__BB0_64:
	ld.param.u32 	%r271, [_Z12crack_kernelyPciiS_PbS0__param_2];
	add.s32 	%r32, %r287, -1;
	mul.wide.u32 	%rd252, %r32, 4;
	add.s64 	%rd61, %rd3, %rd252;
	ld.local.u32 	%r33, [%rd61];
	add.s32 	%r173, %r271, -1;
	setp.ne.s32 	%p38, %r33, %r173;
	@%p38 bra 	$L__BB0_66;
	mov.b32 	%r175, 0;
	st.local.u32 	[%rd61], %r175;
	setp.gt.u32 	%p39, %r287, 1;
	mov.u32 	%r287, %r32;
	@%p39 bra 	$L__BB0_64;
	bra.uni 	$L__BB0_67;
$L__BB0_66:
	add.s32 	%r174, %r33, 1;
	st.local.u32 	[%rd61], %r174;
$L__BB0_67:
	mad.lo.s64 	%rd253, %rd5, %rd6, %rd5;
	add.s64 	%rd254, %rd253, -1;
	setp.gt.u64 	%p40, %rd254, %rd395;
	@%p40 bra 	$L__BB0_22;
$L__BB0_68:
	ld.param.u64 	%rd378, [_Z12crack_kernelyPciiS_PbS0__param_5];
	cvta.to.global.u64 	%rd62, %rd378;
	ld.global.u8 	%rs27, [%rd62];
	setp.ne.s16 	%p41, %rs27, 0;
	mul.hi.u64 	%rd255, %rd120, -2049638230412172401;
	shr.u64 	%rd256, %rd255, 15;
	mul.lo.s64 	%rd257, %rd256, 36864;
	sub.s64 	%rd258, %rd120, %rd257;
	setp.le.u64 	%p42, %rd258, %rd6;
	or.pred  	%p43, %p41, %p42;
	@%p43 bra 	$L__BB0_127;
	cvt.u32.u64 	%r176, %rd6;
	cvt.u32.u64 	%r177, %rd5;
	mad.lo.s32 	%r34, %r177, 36864, %r176;
	setp.lt.s32 	%p44, %r70, 1;
	mov.b64 	%rd418, 0;
	@%p44 bra 	$L__BB0_102;
	ld.param.u32 	%r272, [_Z12crack_kernelyPciiS_PbS0__param_2];
	cvt.s64.s32 	%rd403, %r34;
	cvt.s64.s32 	%rd64, %r272;
	add.s32 	%r35, %r70, -1;
	and.b32  	%r36, %r70, 3;
	setp.lt.u32 	%p45, %r35, 3;
	mov.u32 	%r289, %r70;
	@%p45 bra 	$L__BB0_75;
	add.s32 	%r291, %r70, -2;
	and.b32  	%r178, %r70, 2147483644;
	neg.s32 	%r290, %r178;
$L__BB0_72:
	.pragma "nounroll";
	or.b64  	%rd261, %rd403, %rd64;
	and.b64  	%rd262, %rd261, -4294967296;
	setp.ne.s64 	%p46, %rd262, 0;
	@%p46 bra 	$L__BB0_106;
	cvt.u32.u64 	%r179, %rd64;
	cvt.u32.u64 	%r180, %rd403;
	div.u32 	%r181, %r180, %r179;
	mul.lo.s32 	%r182, %r181, %r179;
	sub.s32 	%r183, %r180, %r182;
	cvt.u64.u32 	%rd406, %r181;
	cvt.u64.u32 	%rd407, %r183;
	bra.uni 	$L__BB0_107;
$L__BB0_74:
	add.s32 	%r289, %r291, 2;
$L__BB0_75:
	setp.eq.s32 	%p51, %r36, 0;
	@%p51 bra 	$L__BB0_89;
	setp.eq.s32 	%p52, %r36, 1;
	@%p52 bra 	$L__BB0_84;
	or.b64  	%rd281, %rd403, %rd64;
	and.b64  	%rd282, %rd281, -4294967296;
	setp.ne.s64 	%p53, %rd282, 0;
	@%p53 bra 	$L__BB0_79;
	cvt.u32.u64 	%r202, %rd64;
	cvt.u32.u64 	%r203, %rd403;
	div.u32 	%r204, %r203, %r202;
	mul.lo.s32 	%r205, %r204, %r202;
	sub.s32 	%r206, %r203, %r205;
	cvt.u64.u32 	%rd399, %r204;
	cvt.u64.u32 	%rd400, %r206;
	bra.uni 	$L__BB0_80;
$L__BB0_79:
	div.u64 	%rd399, %rd403, %rd64;
	mul.lo.s64 	%rd283, %rd399, %rd64;
	sub.s64 	%rd400, %rd403, %rd283;
$L__BB0_80:
	add.s32 	%r207, %r289, -1;
	mul.wide.u32 	%rd284, %r207, 4;
	add.s64 	%rd285, %rd3, %rd284;
	st.local.u32 	[%rd285], %rd400;
	add.s32 	%r289, %r289, -2;
	or.b64  	%rd286, %rd399, %rd64;
	and.b64  	%rd287, %rd286, -4294967296;
	setp.ne.s64 	%p54, %rd287, 0;
	@%p54 bra 	$L__BB0_82;
	cvt.u32.u64 	%r208, %rd64;
	cvt.u32.u64 	%r209, %rd399;
	div.u32 	%r210, %r209, %r208;
	mul.lo.s32 	%r211, %r210, %r208;
	sub.s32 	%r212, %r209, %r211;
	cvt.u64.u32 	%rd403, %r210;
	cvt.u64.u32 	%rd402, %r212;
	bra.uni 	$L__BB0_83;
$L__BB0_82:
	div.u64 	%rd403, %rd399, %rd64;
	mul.lo.s64 	%rd288, %rd403, %rd64;
	sub.s64 	%rd402, %rd399, %rd288;
$L__BB0_83:
	mul.wide.u32 	%rd289, %r289, 4;
	add.s64 	%rd290, %rd3, %rd289;
	st.local.u32 	[%rd290], %rd402;
$L__BB0_84:
	and.b32  	%r213, %r70, 1;
	setp.eq.b32 	%p55, %r213, 1;
	not.pred 	%p56, %p55;
	@%p56 bra 	$L__BB0_89;
	or.b64  	%rd291, %rd403, %rd64;
	and.b64  	%rd292, %rd291, -4294967296;
	setp.ne.s64 	%p57, %rd292, 0;
	@%p57 bra 	$L__BB0_87;
	cvt.u32.u64 	%r214, %rd64;
	cvt.u32.u64 	%r215, %rd403;
	rem.u32 	%r216, %r215, %r214;
	cvt.u64.u32 	%rd404, %r216;
	bra.uni 	$L__BB0_88;
$L__BB0_87:
	rem.u64 	%rd404, %rd403, %rd64;
$L__BB0_88:
	add.s32 	%r217, %r289, -1;
	mul.wide.u32 	%rd293, %r217, 4;
	add.s64 	%rd294, %rd3, %rd293;
	st.local.u32 	[%rd294], %rd404;
$L__BB0_89:
	and.b32  	%r43, %r70, 15;
	setp.lt.u32 	%p58, %r35, 15;
	mov.b32 	%r293, 0;
	@%p58 bra 	$L__BB0_92;
	and.b32  	%r293, %r70, 2147483632;
	neg.s32 	%r292, %r293;
	add.s64 	%rd414, %rd3, 32;
	mov.u64 	%rd415, %rd4;
$L__BB0_91:
	.pragma "nounroll";
	ld.local.v4.u32 	{%r219, %r220, %r221, %r222}, [%rd414+-32];
	cvt.s64.s32 	%rd295, %r219;
	add.s64 	%rd296, %rd1, %rd295;
	cvt.s64.s32 	%rd297, %r220;
	add.s64 	%rd298, %rd1, %rd297;
	cvt.s64.s32 	%rd299, %r221;
	add.s64 	%rd300, %rd1, %rd299;
	cvt.s64.s32 	%rd301, %r222;
	add.s64 	%rd302, %rd1, %rd301;
	ld.local.v4.u32 	{%r223, %r224, %r225, %r226}, [%rd414+-16];
	cvt.s64.s32 	%rd303, %r223;
	add.s64 	%rd304, %rd1, %rd303;
	cvt.s64.s32 	%rd305, %r224;
	add.s64 	%rd306, %rd1, %rd305;
	cvt.s64.s32 	%rd307, %r225;
	add.s64 	%rd308, %rd1, %rd307;
	cvt.s64.s32 	%rd309, %r226;
	add.s64 	%rd310, %rd1, %rd309;
	ld.local.v4.u32 	{%r227, %r228, %r229, %r230}, [%rd414];
	cvt.s64.s32 	%rd311, %r227;
	add.s64 	%rd312, %rd1, %rd311;
	cvt.s64.s32 	%rd313, %r228;
	add.s64 	%rd314, %rd1, %rd313;
	cvt.s64.s32 	%rd315, %r229;
	add.s64 	%rd316, %rd1, %rd315;
	cvt.s64.s32 	%rd317, %r230;
	add.s64 	%rd318, %rd1, %rd317;
	ld.local.v4.u32 	{%r231, %r232, %r233, %r234}, [%rd414+16];
	cvt.s64.s32 	%rd319, %r231;
	add.s64 	%rd320, %rd1, %rd319;
	cvt.s64.s32 	%rd321, %r232;
	add.s64 	%rd322, %rd1, %rd321;
	cvt.s64.s32 	%rd323, %r233;
	add.s64 	%rd324, %rd1, %rd323;
	cvt.s64.s32 	%rd325, %r234;
	add.s64 	%rd326, %rd1, %rd325;
	ld.global.u8 	%r235, [%rd326];
	ld.global.u8 	%r236, [%rd324];
	prmt.b32 	%r237, %r236, %r235, 0x3340U;
	ld.global.u8 	%r238, [%rd322];
	ld.global.u8 	%r239, [%rd320];
	prmt.b32 	%r240, %r239, %r238, 0x3340U;
	prmt.b32 	%r241, %r240, %r237, 0x5410U;
	ld.global.u8 	%r242, [%rd318];
	ld.global.u8 	%r243, [%rd316];
	prmt.b32 	%r244, %r243, %r242, 0x3340U;
	ld.global.u8 	%r245, [%rd314];
	ld.global.u8 	%r246, [%rd312];
	prmt.b32 	%r247, %r246, %r245, 0x3340U;
	prmt.b32 	%r248, %r247, %r244, 0x5410U;
	ld.global.u8 	%r249, [%rd310];
	ld.global.u8 	%r250, [%rd308];
	prmt.b32 	%r251, %r250, %r249, 0x3340U;
	ld.global.u8 	%r252, [%rd306];
	ld.global.u8 	%r253, [%rd304];
	prmt.b32 	%r254, %r253, %r252, 0x3340U;
	prmt.b32 	%r255, %r254, %r251, 0x5410U;
	ld.global.u8 	%r256, [%rd302];
	ld.global.u8 	%r257, [%rd300];
	prmt.b32 	%r258, %r257, %r256, 0x3340U;
	ld.global.u8 	%r259, [%rd298];
	ld.global.u8 	%r260, [%rd296];
	prmt.b32 	%r261, %r260, %r259, 0x3340U;
	prmt.b32 	%r262, %r261, %r258, 0x5410U;
	st.local.v4.b32 	[%rd415], {%r262, %r255, %r248, %r241};
	add.s32 	%r292, %r292, 16;
	add.s64 	%rd415, %rd415, 16;
	add.s64 	%rd414, %rd414, 64;
	setp.ne.s32 	%p59, %r292, 0;
	@%p59 bra 	$L__BB0_91;
$L__BB0_92:
	setp.eq.s32 	%p60, %r43, 0;
	@%p60 bra 	$L__BB0_101;
	and.b32  	%r53, %r70, 7;
	setp.lt.u32 	%p61, %r43, 8;
	@%p61 bra 	$L__BB0_95;
	cvt.u64.u32 	%rd327, %r293;
	mul.wide.u32 	%rd328, %r293, 4;
	add.s64 	%rd329, %rd3, %rd328;
	ld.local.s32 	%rd330, [%rd329];
	add.s64 	%rd331, %rd1, %rd330;
	ld.global.u8 	%rs28, [%rd331];
	add.s64 	%rd332, %rd4, %rd327;
	st.local.u8 	[%rd332], %rs28;
	ld.local.s32 	%rd333, [%rd329+4];
	add.s64 	%rd334, %rd1, %rd333;
	ld.global.u8 	%rs29, [%rd334];
	st.local.u8 	[%rd332+1], %rs29;
	ld.local.s32 	%rd335, [%rd329+8];
	add.s64 	%rd336, %rd1, %rd335;
	ld.global.u8 	%rs30, [%rd336];
	st.local.u8 	[%rd332+2], %rs30;
	ld.local.s32 	%rd337, [%rd329+12];
	add.s64 	%rd338, %rd1, %rd337;
	ld.global.u8 	%rs31, [%rd338];
	st.local.u8 	[%rd332+3], %rs31;
	ld.local.s32 	%rd339, [%rd329+16];
	add.s64 	%rd340, %rd1, %rd339;
	ld.global.u8 	%rs32, [%rd340];
	st.local.u8 	[%rd332+4], %rs32;
	ld.local.s32 	%rd341, [%rd329+20];
	add.s64 	%rd342, %rd1, %rd341;
	ld.global.u8 	%rs33, [%rd342];
	st.local.u8 	[%rd332+5], %rs33;
	ld.local.s32 	%rd343, [%rd329+24];
	add.s64 	%rd344, %rd1, %rd343;
	ld.global.u8 	%rs34, [%rd344];
	st.local.u8 	[%rd332+6], %rs34;
	ld.local.s32 	%rd345, [%rd329+28];
	add.s64 	%rd346, %rd1, %rd345;
	ld.global.u8 	%rs35, [%rd346];
	st.local.u8 	[%rd332+7], %rs35;
	add.s32 	%r293, %r293, 8;
$L__BB0_95:
	setp.eq.s32 	%p62, %r53, 0;
	@%p62 bra 	$L__BB0_101;
	setp.lt.u32 	%p63, %r53, 4;
	@%p63 bra 	$L__BB0_98;
	cvt.u64.u32 	%rd347, %r293;
	mul.wide.u32 	%rd348, %r293, 4;
	add.s64 	%rd349, %rd3, %rd348;
	ld.local.s32 	%rd350, [%rd349];
	add.s64 	%rd351, %rd1, %rd350;
	ld.global.u8 	%rs36, [%rd351];
	add.s64 	%rd352, %rd4, %rd347;
	st.local.u8 	[%rd352], %rs36;
	ld.local.s32 	%rd353, [%rd349+4];
	add.s64 	%rd354, %rd1, %rd353;
	ld.global.u8 	%rs37, [%rd354];
	st.local.u8 	[%rd352+1], %rs37;
	ld.local.s32 	%rd355, [%rd349+8];
	add.s64 	%rd356, %rd1, %rd355;
	ld.global.u8 	%rs38, [%rd356];
	st.local.u8 	[%rd352+2], %rs38;
	ld.local.s32 	%rd357, [%rd349+12];
	add.s64 	%rd358, %rd1, %rd357;
	ld.global.u8 	%rs39, [%rd358];
	st.local.u8 	[%rd352+3], %rs39;
	add.s32 	%r293, %r293, 4;
$L__BB0_98:
	setp.eq.s32 	%p64, %r36, 0;
	@%p64 bra 	$L__BB0_101;
	cvt.u64.u32 	%rd359, %r293;
	add.s64 	%rd417, %rd4, %rd359;
	mul.wide.u32 	%rd360, %r293, 4;
	add.s64 	%rd416, %rd3, %rd360;
	neg.s32 	%r296, %r36;
$L__BB0_100:
	.pragma "nounroll";
	ld.local.s32 	%rd361, [%rd416];
	add.s64 	%rd362, %rd1, %rd361;
	ld.global.u8 	%rs40, [%rd362];
	st.local.u8 	[%rd417], %rs40;
	add.s64 	%rd417, %rd417, 1;
	add.s64 	%rd416, %rd416, 4;
	add.s32 	%r296, %r296, 1;
	setp.ne.s32 	%p65, %r296, 0;
	@%p65 bra 	$L__BB0_100;
$L__BB0_101:
	cvt.u64.u32 	%rd418, %r70;
$L__BB0_102:
	add.s64 	%rd363, %rd4, %rd418;
	mov.b16 	%rs41, 0;
	st.local.u8 	[%rd363], %rs41;
	setp.eq.s16 	%p66, %rs1, 0;
	@%p66 bra 	$L__BB0_104;
	add.u64 	%rd364, %SP, 320;
	add.u64 	%rd365, %SPL, 320;
	add.u64 	%rd366, %SP, 256;
	st.local.u64 	[%rd365], %rd366;
	mov.u64 	%rd367, $str$1;
	cvta.global.u64 	%rd368, %rd367;
	{ // callseq 1, 0
	.param .b64 param0;
	st.param.b64 	[param0], %rd368;
	.param .b64 param1;
	st.param.b64 	[param1], %rd364;
	.param .b32 retval0;
	call.uni (retval0), 
	vprintf, 
	(
	param0, 
	param1
	);
	ld.param.b32 	%r263, [retval0];
	} // callseq 1
$L__BB0_104:
	ld.local.u8 	%rs43, [%rd4];
	setp.eq.s16 	%p67, %rs43, 0;
	mov.b32 	%r297, 0;
	@%p67 bra 	$L__BB0_118;
	mov.b32 	%r298, 0;
	bra.uni 	$L__BB0_117;
$L__BB0_106:
	div.u64 	%rd406, %rd403, %rd64;
	mul.lo.s64 	%rd263, %rd406, %rd64;
	sub.s64 	%rd407, %rd403, %rd263;
$L__BB0_107:
	add.s32 	%r184, %r291, 1;
	mul.wide.u32 	%rd264, %r184, 4;
	add.s64 	%rd265, %rd3, %rd264;
	st.local.u32 	[%rd265], %rd407;
	or.b64  	%rd266, %rd406, %rd64;
	and.b64  	%rd267, %rd266, -4294967296;
	setp.ne.s64 	%p47, %rd267, 0;
	@%p47 bra 	$L__BB0_109;
	cvt.u32.u64 	%r185, %rd64;
	cvt.u32.u64 	%r186, %rd406;
	div.u32 	%r187, %r186, %r185;
	mul.lo.s32 	%r188, %r187, %r185;
	sub.s32 	%r189, %r186, %r188;
	cvt.u64.u32 	%rd408, %r187;
	cvt.u64.u32 	%rd409, %r189;
	bra.uni 	$L__BB0_110;
$L__BB0_109:
	div.u64 	%rd408, %rd406, %rd64;
	mul.lo.s64 	%rd268, %rd408, %rd64;
	sub.s64 	%rd409, %rd406, %rd268;
$L__BB0_110:
	mul.wide.u32 	%rd269, %r291, 4;
	add.s64 	%rd270, %rd3, %rd269;
	st.local.u32 	[%rd270], %rd409;
	or.b64  	%rd271, %rd408, %rd64;
	and.b64  	%rd272, %rd271, -4294967296;
	setp.ne.s64 	%p48, %rd272, 0;
	@%p48 bra 	$L__BB0_112;
	cvt.u32.u64 	%r190, %rd64;
	cvt.u32.u64 	%r191, %rd408;
	div.u32 	%r192, %r191, %r190;
	mul.lo.s32 	%r193, %r192, %r190;
	sub.s32 	%r194, %r191, %r193;
	cvt.u64.u32 	%rd410, %r192;
	cvt.u64.u32 	%rd411, %r194;
	bra.uni 	$L__BB0_113;
$L__BB0_112:
	div.u64 	%rd410, %rd408, %rd64;
	mul.lo.s64 	%rd273, %rd410, %rd64;
	sub.s64 	%rd411, %rd408, %rd273;
$L__BB0_113:
	add.s32 	%r195, %r291, -1;
	mul.wide.u32 	%rd274, %r195, 4;
	add.s64 	%rd275, %rd3, %rd274;
	st.local.u32 	[%rd275], %rd411;
	or.b64  	%rd276, %rd410, %rd64;
	and.b64  	%rd277, %rd276, -4294967296;
	setp.ne.s64 	%p49, %rd277, 0;
	@%p49 bra 	$L__BB0_115;
	cvt.u32.u64 	%r196, %rd64;
	cvt.u32.u64 	%r197, %rd410;
	div.u32 	%r198, %r197, %r196;
	mul.lo.s32 	%r199, %r198, %r196;
	sub.s32 	%r200, %r197, %r199;
	cvt.u64.u32 	%rd403, %r198;
	cvt.u64.u32 	%rd413, %r200;
	bra.uni 	$L__BB0_116;
$L__BB0_115:
	div.u64 	%rd403, %rd410, %rd64;
	mul.lo.s64 	%rd278, %rd403, %rd64;
	sub.s64 	%rd413, %rd410, %rd278;
$L__BB0_116:
	add.s32 	%r201, %r291, -2;
	mul.wide.u32 	%rd279, %r201, 4;
	add.s64 	%rd280, %rd3, %rd279;
	st.local.u32 	[%rd280], %rd413;
	add.s32 	%r291, %r291, -4;
	add.s32 	%r290, %r290, 4;
	setp.eq.s32 	%p50, %r290, 0;
	@%p50 bra 	$L__BB0_74;
	bra.uni 	$L__BB0_72;
$L__BB0_117:
	add.s32 	%r297, %r298, 1;
	cvt.u64.u32 	%rd369, %r298;
	add.s64 	%rd370, %rd4, %rd369;
	ld.local.u8 	%rs44, [%rd370+1];
	setp.eq.s16 	%p68, %rs44, 0;
	mov.u32 	%r298, %r297;
	@%p68 bra 	$L__BB0_118;
	bra.uni 	$L__BB0_117;
$L__BB0_118:
	ld.global.u8 	%rs45, [%rd2];
	setp.eq.s16 	%p69, %rs45, 0;
	mov.b32 	%r300, 0;
	@%p69 bra 	$L__BB0_121;
	mov.b32 	%r299, 0;
$L__BB0_120:
	add.s32 	%r300, %r299, 1;
	cvt.u64.u32 	%rd371, %r299;
	add.s64 	%rd372, %rd2, %rd371;
	ld.global.u8 	%rs46, [%rd372+1];
	setp.ne.s16 	%p70, %rs46, 0;
	mov.u32 	%r299, %r300;
	@%p70 bra 	$L__BB0_120;
$L__BB0_121:
	setp.ne.s32 	%p71, %r297, %r300;
	@%p71 bra 	$L__BB0_127;
	setp.lt.s32 	%p72, %r70, 1;
	@%p72 bra 	$L__BB0_126;
	mov.b32 	%r301, 0;
	bra.uni 	$L__BB0_125;
$L__BB0_124:
	add.s32 	%r301, %r301, 1;
	setp.eq.s32 	%p74, %r301, %r70;
	@%p74 bra 	$L__BB0_126;
$L__BB0_125:
	cvt.u64.u32 	%rd373, %r301;
	add.s64 	%rd374, %rd4, %rd373;
	ld.local.u8 	%rs47, [%rd374];
	add.s64 	%rd375, %rd2, %rd373;
	ld.global.u8 	%rs48, [%rd375];
	setp.eq.s16 	%p73, %rs47, %rs48;
	@%p73 bra 	$L__BB0_124;
	bra.uni 	$L__BB0_127;
$L__BB0_126:
	mov.b16 	%rs49, 1;
	st.global.u8 	[%rd62], %rs49;
$L__BB0_127:
	ret;

}


// ===== COMPILED SASS (sm_100) =====

	.target	sm_100

	.elftype	@"ET_EXEC"


//--------------------- .note.nv.tkinfo           --------------------------
	.section	.note.nv.tkinfo,"",@"SHT_NOTE"
	.sectionflags	@"SHF_NOTE_NV_TKINFO"
	.tkinfo
        /*0018*/ 	.word	0x00000002
        /*0030*/ 	.string	""
        /*0030*/ 	.string	"ptxas"
        /*0030*/ 	.string	"Cuda compilation tools, release 13.0, V13.0.88"
        /*0030*/ 	.string	"Build cuda_13.0.r13.0/compiler.36424714_0"
        /*0030*/ 	.string	"-arch sm_100 -m 64 "



//--------------------- .note.nv.cuinfo           --------------------------
	.section	.note.nv.cuinfo,"",@"SHT_NOTE"
	.sectionflags	@"SHF_NOTE_NV_CUINFO"
        /*0018*/ 	.short	0x0002
        /*001a*/ 	.short	0x0064
        /*001c*/ 	.short	0x0082
	.zero		2


//--------------------- .nv.info                  --------------------------
	.section	.nv.info,"",@"SHT_CUDA_INFO"
	.align	4


	//----- nvinfo : EIATTR_REGCOUNT
	.align		4
        /*0000*/ 	.byte	0x04, 0x2f
        /*0002*/ 	.short	(.L_3 - .L_2)
	.align		4
.L_2:
        /*0004*/ 	.word	index@(_Z12crack_kernelyPciiS_PbS0_)
        /*0008*/ 	.word	0x00000026


	//----- nvinfo : EIATTR_FRAME_SIZE
	.align		4
.L_3:
        /*000c*/ 	.byte	0x04, 0x11
        /*000e*/ 	.short	(.L_5 - .L_4)
	.align		4
.L_4:
        /*0010*/ 	.word	index@($__internal_1_$__cuda_sm20_rem_u64)
        /*0014*/ 	.word	0x00000150


	//----- nvinfo : EIATTR_FRAME_SIZE
	.align		4
.L_5:
        /*0018*/ 	.byte	0x04, 0x11
        /*001a*/ 	.short	(.L_7 - .L_6)
	.align		4
.L_6:
        /*001c*/ 	.word	index@($__internal_0_$__cuda_sm20_div_u64)
        /*0020*/ 	.word	0x00000150


	//----- nvinfo : EIATTR_FRAME_SIZE
	.align		4
.L_7:
        /*0024*/ 	.byte	0x04, 0x11
        /*0026*/ 	.short	(.L_9 - .L_8)
	.align		4
.L_8:
        /*0028*/ 	.word	index@(_Z12crack_kernelyPciiS_PbS0_)
        /*002c*/ 	.word	0x00000150


	//----- nvinfo : EIATTR_MIN_STACK_SIZE
	.align		4
.L_9:
        /*0030*/ 	.byte	0x04, 0x12
        /*0032*/ 	.short	(.L_11 - .L_10)
	.align		4
.L_10:
        /*0034*/ 	.word	index@(_Z12crack_kernelyPciiS_PbS0_)
        /*0038*/ 	.word	0x00000150
.L_11:


//--------------------- .nv.compat                --------------------------
	.section	.nv.compat,"",@"SHT_CUDA_COMPAT_INFO"
	.align	4
        /*0000*/ 	.byte	0x02, 0x09, 0x00, 0x00, 0x02, 0x02, 0x01, 0x00, 0x02, 0x05, 0x05, 0x00, 0x03, 0x07, 0x01, 0x01
        /*0010*/ 	.byte	0x02, 0x03, 0x00, 0x00, 0x02, 0x06, 0x01, 0x00, 0x04, 0x0b, 0x08, 0x00, 0x09, 0x00, 0x00, 0x00
        /*0020*/ 	.byte	0x00, 0x00, 0x00, 0x00


//--------------------- .nv.info._Z12crack_kernelyPciiS_PbS0_ --------------------------
	.section	.nv.info._Z12crack_kernelyPciiS_PbS0_,"",@"SHT_CUDA_INFO"
	.sectionflags	@""
	.align	4


	//----- nvinfo : EIATTR_CUDA_API_VERSION
	.align		4
        /*0000*/ 	.byte	0x04, 0x37
        /*0002*/ 	.short	(.L_13 - .L_12)
.L_12:
        /*0004*/ 	.word	0x00000082


	//----- nvinfo : EIATTR_KPARAM_INFO
	.align		4
.L_13:
        /*0008*/ 	.byte	0x04, 0x17
        /*000a*/ 	.short	(.L_15 - .L_14)
.L_14:
        /*000c*/ 	.word	0x00000000
        /*0010*/ 	.short	0x0006
        /*0012*/ 	.short	0x0028
        /*0014*/ 	.byte	0x00, 0xf5, 0x21, 0x00


	//----- nvinfo : EIATTR_KPARAM_INFO
	.align		4
.L_15:
        /*0018*/ 	.byte	0x04, 0x17
        /*001a*/ 	.short	(.L_17 - .L_16)
.L_16:
        /*001c*/ 	.word	0x00000000
        /*0020*/ 	.short	0x0005
        /*0022*/ 	.short	0x0020
        /*0024*/ 	.byte	0x00, 0xf5, 0x21, 0x00


	//----- nvinfo : EIATTR_KPARAM_INFO
	.align		4
.L_17:
        /*0028*/ 	.byte	0x04, 0x17
        /*002a*/ 	.short	(.L_19 - .L_18)
.L_18:
        /*002c*/ 	.word	0x00000000
        /*0030*/ 	.short	0x0004
        /*0032*/ 	.short	0x0018
        /*0034*/ 	.byte	0x00, 0xf5, 0x21, 0x00


	//----- nvinfo : EIATTR_KPARAM_INFO
	.align		4
.L_19:
        /*0038*/ 	.byte	0x04, 0x17
        /*003a*/ 	.short	(.L_21 - .L_20)
.L_20:
        /*003c*/ 	.word	0x00000000
        /*0040*/ 	.short	0x0003
        /*0042*/ 	.short	0x0014
        /*0044*/ 	.byte	0x00, 0xf0, 0x11, 0x00


	//----- nvinfo : EIATTR_KPARAM_INFO
	.align		4
.L_21:
        /*0048*/ 	.byte	0x04, 0x17
        /*004a*/ 	.short	(.L_23 - .L_22)
.L_22:
        /*004c*/ 	.word	0x00000000
        /*0050*/ 	.short	0x0002
        /*0052*/ 	.short	0x0010
        /*0054*/ 	.byte	0x00, 0xf0, 0x11, 0x00


	//----- nvinfo : EIATTR_KPARAM_INFO
	.align		4
.L_23:
        /*0058*/ 	.byte	0x04, 0x17
        /*005a*/ 	.short	(.L_25 - .L_24)
.L_24:
        /*005c*/ 	.word	0x00000000
        /*0060*/ 	.short	0x0001
        /*0062*/ 	.short	0x0008
        /*0064*/ 	.byte	0x00, 0xf5, 0x21, 0x00


	//----- nvinfo : EIATTR_KPARAM_INFO
	.align		4
.L_25:
        /*0068*/ 	.byte	0x04, 0x17
        /*006a*/ 	.short	(.L_27 - .L_26)
.L_26:
        /*006c*/ 	.word	0x00000000
        /*0070*/ 	.short	0x0000
        /*0072*/ 	.short	0x0000
        /*0074*/ 	.byte	0x00, 0xf0, 0x21, 0x00


	//----- nvinfo : EIATTR_SPARSE_MMA_MASK
	.align		4
.L_27:
        /*0078*/ 	.byte	0x03, 0x50
        /*007a*/ 	.short	0x0000


	//----- nvinfo : EIATTR_MAXREG_COUNT
	.align		4
        /*007c*/ 	.byte	0x03, 0x1b
        /*007e*/ 	.short	0x00ff


	//----- nvinfo : EIATTR_EXTERNS
	.align		4
        /*0080*/ 	.byte	0x04, 0x0f
        /*0082*/ 	.short	(.L_29 - .L_28)


	//   ....[0]....
	.align		4
.L_28:
        /*0084*/ 	.word	index@(vprintf)


	//----- nvinfo : EIATTR_MERCURY_ISA_VERSION
	.align		4
.L_29:
        /*0088*/ 	.byte	0x03, 0x5f
        /*008a*/ 	.short	0x0101


	//----- nvinfo : EIATTR_VRC_CTA_INIT_COUNT
	.align		4
        /*008c*/ 	.byte	0x02, 0x4a
	.zero		1
	.zero		1


	//----- nvinfo : EIATTR_SYSCALL_OFFSETS
	.align		4
        /*0090*/ 	.byte	0x04, 0x46
        /*0092*/ 	.short	(.L_31 - .L_30)


	//   ....[0]....
.L_30:
        /*0094*/ 	.word	0x000022c0


	//   ....[1]....
        /*0098*/ 	.word	0x000048a0


	//----- nvinfo : EIATTR_EXIT_INSTR_OFFSETS
	.align		4
.L_31:
        /*009c*/ 	.byte	0x04, 0x1c
        /*009e*/ 	.short	(.L_33 - .L_32)


	//   ....[0]....
.L_32:
        /*00a0*/ 	.word	0x000029f0


	//   ....[1]....
        /*00a4*/ 	.word	0x00004aa0


	//   ....[2]....
        /*00a8*/ 	.word	0x00004ba0


	//   ....[3]....
        /*00ac*/ 	.word	0x00004c00


	//----- nvinfo : EIATTR_CRS_STACK_SIZE
	.align		4
.L_33:
        /*00b0*/ 	.byte	0x04, 0x1e
        /*00b2*/ 	.short	(.L_35 - .L_34)
.L_34:
        /*00b4*/ 	.word	0x00000000


	//----- nvinfo : EIATTR_CBANK_PARAM_SIZE
	.align		4
.L_35:
        /*00b8*/ 	.byte	0x03, 0x19
        /*00ba*/ 	.short	0x0030


	//----- nvinfo : EIATTR_PARAM_CBANK
	.align		4
        /*00bc*/ 	.byte	0x04, 0x0a
        /*00be*/ 	.short	(.L_37 - .L_36)
	.align		4
.L_36:
        /*00c0*/ 	.word	index@(.nv.constant0._Z12crack_kernelyPciiS_PbS0_)
        /*00c4*/ 	.short	0x0380
        /*00c6*/ 	.short	0x0030


	//----- nvinfo : EIATTR_SW_WAR
	.align		4
.L_37:
        /*00c8*/ 	.byte	0x04, 0x36
        /*00ca*/ 	.short	(.L_39 - .L_38)
.L_38:
        /*00cc*/ 	.word	0x00000008
.L_39:


//--------------------- .nv.callgraph             --------------------------
	.section	.nv.callgraph,"",@"SHT_CUDA_CALLGRAPH"
	.align	4
	.sectionentsize	8
	.align		4
        /*0000*/ 	.word	0x00000000
	.align		4
        /*0004*/ 	.word	0xffffffff
	.align		4
        /*0008*/ 	.word	index@(_Z12crack_kernelyPciiS_PbS0_)
	.align		4
        /*000c*/ 	.word	index@(vprintf)
	.align		4
        /*0010*/ 	.word	0x00000000
	.align		4
        /*0014*/ 	.word	0xfffffffe
	.align		4
        /*0018*/ 	.word	0x00000000
	.align		4
        /*001c*/ 	.word	0xfffffffd
	.align		4
        /*0020*/ 	.word	0x00000000
	.align		4
        /*0024*/ 	.word	0xfffffffc


//--------------------- .nv.constant4             --------------------------
	.section	.nv.constant4,"a",@progbits
	.align	8
	.align		8
.nv.constant4:
        /*0000*/ 	.dword	vprintf
	.align		8
        /*0008*/ 	.dword	$str
	.align		8
        /*0010*/ 	.dword	$str$1


//--------------------- .text._Z12crack_kernelyPciiS_PbS0_ --------------------------
	.section	.text._Z12crack_kernelyPciiS_PbS0_,"ax",@progbits
	.align	128
        .global         _Z12crack_kernelyPciiS_PbS0_
        .type           _Z12crack_kernelyPciiS_PbS0_,@function
        .size           _Z12crack_kernelyPciiS_PbS0_,(.L_x_93 - _Z12crack_kernelyPciiS_PbS0_)
        .other          _Z12crack_kernelyPciiS_PbS0_,@"STO_CUDA_ENTRY STV_DEFAULT"
_Z12crack_kernelyPciiS_PbS0_:
.text._Z12crack_kernelyPciiS_PbS0_:
[----:B------:R-:W0:Y:S08]  /*0000*/  LDC R1, c[0x0][0x37c] ;  /* 0x0000df00ff017b82 */ /* 0x000e300000000800 */
[----:B------:R-:W1:Y:S01]  /*0010*/  LDC.64 R10, c[0x0][0x380] ;  /* 0x0000e000ff0a7b82 */ /* 0x000e620000000a00 */
[----:B------:R-:W2:Y:S01]  /*0020*/  S2R R18, SR_TID.X ;  /* 0x0000000000127919 */ /* 0x000ea20000002100 */
[----:B------:R-:W3:Y:S01]  /*0030*/  LDCU.64 UR36, c[0x0][0x358] ;  /* 0x00006b00ff2477ac */ /* 0x000ee20008000a00 */
[----:B0-----:R-:W-:-:S05]  /*0040*/  VIADD R1, R1, 0xfffffeb0 ;  /* 0xfffffeb001017836 */ /* 0x001fca0000000000 */
[----:B------:R-:W3:Y:S08]  /*0050*/  LDC.64 R2, c[0x0][0x3a8] ;  /* 0x0000ea00ff027b82 */ /* 0x000ef00000000a00 */
[----:B------:R-:W0:Y:S01]  /*0060*/  S2UR UR4, SR_CTAID.X ;  /* 0x00000000000479c3 */ /* 0x000e220000002500 */
[----:B------:R-:W4:Y:S01]  /*0070*/  LDCU UR5, c[0x0][0x2f8] ;  /* 0x00005f00ff0577ac */ /* 0x000f220008000800 */
[----:B------:R-:W2:Y:S01]  /*0080*/  LDCU UR6, c[0x0][0x2fc] ;  /* 0x00005f80ff0677ac */ /* 0x000ea20008000800 */
[----:B-1----:R-:W-:Y:S01]  /*0090*/  IMAD.WIDE.U32 R4, R11, -0x71c71c71, RZ ;  /* 0x8e38e38f0b047825 */ /* 0x002fe200078e00ff */
[----:B------:R-:W1:Y:S01]  /*00a0*/  LDCU UR40, c[0x0][0x390] ;  /* 0x00007200ff2877ac */ /* 0x000e620008000800 */
[----:B------:R-:W0:Y:S02]  /*00b0*/  LDCU UR41, c[0x0][0x390] ;  /* 0x00007200ff2977ac */ /* 0x000e240008000800 */
[----:B------:R-:W-:Y:S01]  /*00c0*/  IMAD.WIDE.U32 R6, P0, R10, -0x1c71c71d, R4 ;  /* 0xe38e38e30a067825 */ /* 0x000fe20007800004 */
[----:B---3--:R3:W5:Y:S01]  /*00d0*/  LDG.E.U8 R19, desc[UR36][R2.64] ;  /* 0x0000002402137981 */ /* 0x008762000c1e1100 */
[----:B------:R-:W-:-:S02]  /*00e0*/  IADD3 R17, PT, PT, R1, 0x100, RZ ;  /* 0x0000010001117810 */ /* 0x000fc40007ffe0ff */
[----:B------:R-:W-:Y:S01]  /*00f0*/  IMAD.WIDE.U32 R4, R10, -0x71c71c71, RZ ;  /* 0x8e38e38f0a047825 */ /* 0x000fe200078e00ff */
[----:B----4-:R-:W-:-:S03]  /*0100*/  IADD3 R16, P1, PT, R1, UR5, RZ ;  /* 0x0000000501107c10 */ /* 0x010fc6000ff3e0ff */
[----:B------:R-:W-:Y:S01]  /*0110*/  IMAD.X R9, RZ, RZ, RZ, P0 ;  /* 0x000000ffff097224 */ /* 0x000fe200000e06ff */
[----:B------:R-:W-:Y:S01]  /*0120*/  IADD3 RZ, P0, PT, R5, R6, RZ ;  /* 0x0000000605ff7210 */ /* 0x000fe20007f1e0ff */
[----:B------:R-:W-:Y:S01]  /*0130*/  IMAD.MOV.U32 R8, RZ, RZ, R7 ;  /* 0x000000ffff087224 */ /* 0x000fe200078e0007 */
[----:B0-----:R-:W-:-:S03]  /*0140*/  USHF.L.U32 UR4, UR4, 0xa, URZ ;  /* 0x0000000a04047899 */ /* 0x001fc600080006ff */
[C---:B---3--:R-:W-:Y:S01]  /*0150*/  IMAD.WIDE.U32.X R2, R11.reuse, -0x1c71c71d, R8, P0 ;  /* 0xe38e38e30b027825 */ /* 0x048fe200000e0408 */
[----:B------:R-:W-:Y:S02]  /*0160*/  ISETP.GE.U32.AND P0, PT, R10, 0x9000, PT ;  /* 0x000090000a00780c */ /* 0x000fe40003f06070 */
[----:B--2---:R-:W-:Y:S02]  /*0170*/  LOP3.LUT R18, R18, UR4, RZ, 0xfc, !PT ;  /* 0x0000000412127c12 */ /* 0x004fe4000f8efcff */
[--C-:B------:R-:W-:Y:S01]  /*0180*/  SHF.R.U64 R9, R2, 0xf, R3.reuse ;  /* 0x0000000f02097819 */ /* 0x100fe20000001203 */
[----:B------:R-:W-:Y:S01]  /*0190*/  IMAD.X R2, RZ, RZ, UR6, P1 ;  /* 0x00000006ff027e24 */ /* 0x000fe200088e06ff */
[----:B------:R-:W-:Y:S02]  /*01a0*/  ISETP.GE.U32.AND.EX P0, PT, R11, RZ, PT, P0 ;  /* 0x000000ff0b00720c */ /* 0x000fe40003f06100 */
[----:B------:R-:W-:Y:S01]  /*01b0*/  SHF.R.U32.HI R3, RZ, 0xf, R3 ;  /* 0x0000000fff037819 */ /* 0x000fe20000011603 */
[----:B------:R-:W-:-:S04]  /*01c0*/  IMAD.WIDE.U32 R22, R9, R18, RZ ;  /* 0x0000001209167225 */ /* 0x000fc800078e00ff */
[----:B------:R-:W-:Y:S01]  /*01d0*/  IMAD R5, R3, R18, RZ ;  /* 0x0000001203057224 */ /* 0x000fe200078e02ff */
[----:B------:R-:W-:-:S03]  /*01e0*/  IADD3 R9, P2, P3, R9, -0x1, R22 ;  /* 0xffffffff09097810 */ /* 0x000fc60007b5e016 */
[----:B------:R-:W-:-:S05]  /*01f0*/  IMAD.IADD R0, R23, 0x1, R5 ;  /* 0x0000000117007824 */ /* 0x000fca00078e0205 */
[----:B------:R-:W-:Y:S01]  /*0200*/  IADD3.X R8, PT, PT, R3, -0x1, R0, P2, P3 ;  /* 0xffffffff03087810 */ /* 0x000fe200017e6400 */
[----:B-1----:R-:W-:Y:S06]  /*0210*/  @!P0 BRA `(.L_x_0) ;  /* 0x0000002400a88947 */ /* 0x002fec0003800000 */
[----:B------:R-:W0:Y:S01]  /*0220*/  LDCU UR5, c[0x0][0x394] ;  /* 0x00007280ff0577ac */ /* 0x000e220008000800 */
[----:B------:R-:W-:Y:S01]  /*0230*/  IMAD.MOV.U32 R23, RZ, RZ, R0 ;  /* 0x000000ffff177224 */ /* 0x000fe200078e0000 */
[----:B0-----:R-:W-:-:S09]  /*0240*/  UISETP.GE.AND UP0, UPT, UR5, 0x1, UPT ;  /* 0x000000010500788c */ /* 0x001fd2000bf06270 */
[----:B------:R-:W-:Y:S05]  /*0250*/  BRA.U !UP0, `(.L_x_1) ;  /* 0x0000001108907547 */ /* 0x000fea000b800000 */
[----:B------:R-:W0:Y:S01]  /*0260*/  LDCU UR8, c[0x0][0x390] ;  /* 0x00007200ff0877ac */ /* 0x000e220008000800 */
[----:B------:R-:W-:Y:S01]  /*0270*/  IMAD.MOV.U32 R0, RZ, RZ, R22 ;  /* 0x000000ffff007224 */ /* 0x000fe200078e0016 */
[----:B------:R-:W-:Y:S01]  /*0280*/  MOV R7, R23 ;  /* 0x0000001700077202 */ /* 0x000fe20000000f00 */
[----:B------:R-:W1:Y:S01]  /*0290*/  LDCU UR7, c[0x0][0x394] ;  /* 0x00007280ff0777ac */ /* 0x000e620008000800 */
[----:B------:R-:W-:Y:S02]  /*02a0*/  UIADD3 UR4, UPT, UPT, UR5, -0x1, URZ ;  /* 0xffffffff05047890 */ /* 0x000fe4000fffe0ff */
[----:B------:R-:W-:Y:S02]  /*02b0*/  ULOP3.LUT UR6, UR5, 0x3, URZ, 0xc0, !UPT ;  /* 0x0000000305067892 */ /* 0x000fe4000f8ec0ff */
[----:B------:R-:W-:Y:S01]  /*02c0*/  UISETP.GE.U32.AND UP0, UPT, UR4, 0x3, UPT ;  /* 0x000000030400788c */ /* 0x000fe2000bf06070 */
[----:B0-----:R-:W-:Y:S02]  /*02d0*/  IMAD.U32 R5, RZ, RZ, UR8 ;  /* 0x00000008ff057e24 */ /* 0x001fe4000f8e00ff */
[----:B-1----:R-:W-:-:S03]  /*02e0*/  IMAD.U32 R10, RZ, RZ, UR7 ;  /* 0x00000007ff0a7e24 */ /* 0x002fc6000f8e00ff */
[----:B------:R-:W-:-:S03]  /*02f0*/  SHF.R.S32.HI R3, RZ, 0x1f, R5 ;  /* 0x0000001fff037819 */ /* 0x000fc60000011405 */
[----:B------:R-:W-:Y:S05]  /*0300*/  BRA.U !UP0, `(.L_x_2) ;  /* 0x0000000908987547 */ /* 0x000fea000b800000 */
[----:B------:R-:W-:Y:S01]  /*0310*/  IMAD.MOV.U32 R0, RZ, RZ, R22 ;  /* 0x000000ffff007224 */ /* 0x000fe200078e0016 */
[----:B------:R-:W0:Y:S01]  /*0320*/  LDCU UR8, c[0x0][0x390] ;  /* 0x00007200ff0877ac */ /* 0x000e220008000800 */
[----:B------:R-:W-:Y:S02]  /*0330*/  IMAD.MOV.U32 R7, RZ, RZ, R23 ;  /* 0x000000ffff077224 */ /* 0x000fe400078e0017 */
[----:B------:R-:W-:Y:S01]  /*0340*/  IMAD.U32 R10, RZ, RZ, UR7 ;  /* 0x00000007ff0a7e24 */ /* 0x000fe2000f8e00ff */
[----:B------:R-:W-:Y:S01]  /*0350*/  ULOP3.LUT UR5, UR5, 0x7ffffffc, URZ, 0xc0, !UPT ;  /* 0x7ffffffc05057892 */ /* 0x000fe2000f8ec0ff */
[----:B------:R-:W-:-:S11]  /*0360*/  UMOV UR4, URZ ;  /* 0x000000ff00047c82 */ /* 0x000fd60008000000 */
.L_x_15:
[----:B-1----:R-:W-:Y:S01]  /*0370*/  LOP3.LUT R4, R7, R3, RZ, 0xfc, !PT ;  /* 0x0000000307047212 */ /* 0x002fe200078efcff */
[----:B------:R-:W-:Y:S01]  /*0380*/  UIADD3 UR4, UPT, UPT, UR4, 0x4, URZ ;  /* 0x0000000404047890 */ /* 0x000fe2000fffe0ff */
[----:B------:R-:W-:Y:S02]  /*0390*/  BSSY.RECONVERGENT B0, `(.L_x_3) ;  /* 0x0000023000007945 */ /* 0x000fe40003800200 */
[----:B------:R-:W-:Y:S01]  /*03a0*/  ISETP.NE.U32.AND P0, PT, R4, RZ, PT ;  /* 0x000000ff0400720c */ /* 0x000fe20003f05070 */
[----:B------:R-:W-:-:S12]  /*03b0*/  UISETP.NE.AND UP0, UPT, UR4, UR5, UPT ;  /* 0x000000050400728c */ /* 0x000fd8000bf05270 */
[----:B------:R-:W-:Y:S05]  /*03c0*/  @P0 BRA `(.L_x_4) ;  /* 0x00000000005c0947 */ /* 0x000fea0003800000 */
[----:B0-----:R-:W-:Y:S01]  /*03d0*/  MOV R5, UR8 ;  /* 0x0000000800057c02 */ /* 0x001fe20008000f00 */
[----:B------:R-:W-:-:S03]  /*03e0*/  IMAD.MOV.U32 R21, RZ, RZ, RZ ;  /* 0x000000ffff157224 */ /* 0x000fc600078e00ff */
[----:B------:R-:W0:Y:S01]  /*03f0*/  I2F.U32.RP R4, R5 ;  /* 0x0000000500047306 */ /* 0x000e220000209000 */
[----:B------:R-:W-:-:S07]  /*0400*/  ISETP.NE.U32.AND P2, PT, R5, RZ, PT ;  /* 0x000000ff0500720c */ /* 0x000fce0003f45070 */
[----:B0-----:R-:W0:Y:S02]  /*0410*/  MUFU.RCP R4, R4 ;  /* 0x0000000400047308 */ /* 0x001e240000001000 */
[----:B0-----:R-:W-:-:S06]  /*0420*/  VIADD R6, R4, 0xffffffe ;  /* 0x0ffffffe04067836 */ /* 0x001fcc0000000000 */
[----:B------:R0:W1:Y:S02]  /*0430*/  F2I.FTZ.U32.TRUNC.NTZ R7, R6 ;  /* 0x0000000600077305 */ /* 0x000064000021f000 */
[----:B0-----:R-:W-:Y:S02]  /*0440*/  IMAD.MOV.U32 R6, RZ, RZ, RZ ;  /* 0x000000ffff067224 */ /* 0x001fe400078e00ff */
[----:B-1----:R-:W-:-:S04]  /*0450*/  IMAD R11, R7, R5, RZ ;  /* 0x00000005070b7224 */ /* 0x002fc800078e02ff */
[----:B------:R-:W-:-:S04]  /*0460*/  IMAD.MOV R11, RZ, RZ, -R11 ;  /* 0x000000ffff0b7224 */ /* 0x000fc800078e0a0b */
[----:B------:R-:W-:-:S06]  /*0470*/  IMAD.HI.U32 R7, R7, R11, R6 ;  /* 0x0000000b07077227 */ /* 0x000fcc00078e0006 */
[----:B------:R-:W-:-:S04]  /*0480*/  IMAD.HI.U32 R20, R7, R0, RZ ;  /* 0x0000000007147227 */ /* 0x000fc800078e00ff */
[----:B------:R-:W-:-:S04]  /*0490*/  IMAD.MOV R12, RZ, RZ, -R20 ;  /* 0x000000ffff0c7224 */ /* 0x000fc800078e0a14 */
[----:B------:R-:W-:-:S05]  /*04a0*/  IMAD R12, R5, R12, R0 ;  /* 0x0000000c050c7224 */ /* 0x000fca00078e0200 */
[----:B------:R-:W-:-:S13]  /*04b0*/  ISETP.GE.U32.AND P0, PT, R12, R5, PT ;  /* 0x000000050c00720c */ /* 0x000fda0003f06070 */
[----:B------:R-:W-:Y:S01]  /*04c0*/  @P0 IADD3 R12, PT, PT, R12, -R5, RZ ;  /* 0x800000050c0c0210 */ /* 0x000fe20007ffe0ff */
[----:B------:R-:W-:-:S03]  /*04d0*/  @P0 VIADD R20, R20, 0x1 ;  /* 0x0000000114140836 */ /* 0x000fc60000000000 */
[----:B------:R-:W-:-:S13]  /*04e0*/  ISETP.GE.U32.AND P1, PT, R12, R5, PT ;  /* 0x000000050c00720c */ /* 0x000fda0003f26070 */
[----:B------:R-:W-:Y:S01]  /*04f0*/  @P1 VIADD R20, R20, 0x1 ;  /* 0x0000000114141836 */ /* 0x000fe20000000000 */
[----:B------:R-:W-:-:S05]  /*0500*/  @!P2 LOP3.LUT R20, RZ, R5, RZ, 0x33, !PT ;  /* 0x00000005ff14a212 */ /* 0x000fca00078e33ff */
[----:B------:R-:W-:-:S04]  /*0510*/  IMAD.MOV R11, RZ, RZ, -R20 ;  /* 0x000000ffff0b7224 */ /* 0x000fc800078e0a14 */
[----:B------:R-:W-:Y:S01]  /*0520*/  IMAD R11, R5, R11, R0 ;  /* 0x0000000b050b7224 */ /* 0x000fe200078e0200 */
[----:B------:R-:W-:Y:S06]  /*0530*/  BRA `(.L_x_5) ;  /* 0x0000000000207947 */ /* 0x000fec0003800000 */
.L_x_4:
[----:B------:R-:W-:Y:S02]  /*0540*/  MOV R5, R7 ;  /* 0x0000000700057202 */ /* 0x000fe40000000f00 */
[----:B------:R-:W-:-:S07]  /*0550*/  MOV R4, 0x570 ;  /* 0x0000057000047802 */ /* 0x000fce0000000f00 */
[----:B0----5:R-:W-:Y:S05]  /*0560*/  CALL.REL.NOINC `($__internal_0_$__cuda_sm20_div_u64) ;  /* 0x0000004400a87944 */ /* 0x021fea0003c00000 */
[--C-:B------:R-:W-:Y:S02]  /*0570*/  IMAD.MOV R11, RZ, RZ, -R6.reuse ;  /* 0x000000ffff0b7224 */ /* 0x100fe400078e0a06 */
[----:B------:R-:W-:Y:S02]  /*0580*/  IMAD.U32 R5, RZ, RZ, UR8 ;  /* 0x00000008ff057e24 */ /* 0x000fe4000f8e00ff */
[----:B------:R-:W-:Y:S02]  /*0590*/  IMAD.MOV.U32 R20, RZ, RZ, R6 ;  /* 0x000000ffff147224 */ /* 0x000fe400078e0006 */
[----:B------:R-:W-:Y:S02]  /*05a0*/  IMAD R11, R11, R5, R0 ;  /* 0x000000050b0b7224 */ /* 0x000fe400078e0200 */
[----:B------:R-:W-:-:S07]  /*05b0*/  IMAD.MOV.U32 R21, RZ, RZ, R7 ;  /* 0x000000ffff157224 */ /* 0x000fce00078e0007 */
.L_x_5:
[----:B------:R-:W-:Y:S05]  /*05c0*/  BSYNC.RECONVERGENT B0 ;  /* 0x0000000000007941 */ /* 0x000fea0003800200 */
.L_x_3:
[----:B------:R-:W-:Y:S01]  /*05d0*/  IADD3 R0, PT, PT, R10, -0x1, RZ ;  /* 0xffffffff0a007810 */ /* 0x000fe20007ffe0ff */
[----:B------:R-:W-:Y:S01]  /*05e0*/  BSSY.RECONVERGENT B0, `(.L_x_6) ;  /* 0x0000026000007945 */ /* 0x000fe20003800200 */
[----:B------:R-:W-:-:S03]  /*05f0*/  LOP3.LUT R4, R21, R3, RZ, 0xfc, !PT ;  /* 0x0000000315047212 */ /* 0x000fc600078efcff */
[----:B------:R-:W-:Y:S01]  /*0600*/  IMAD R0, R0, 0x4, R1 ;  /* 0x0000000400007824 */ /* 0x000fe200078e0201 */
[----:B------:R-:W-:-:S04]  /*0610*/  ISETP.NE.U32.AND P0, PT, R4, RZ, PT ;  /* 0x000000ff0400720c */ /* 0x000fc80003f05070 */
[----:B------:R0:W-:Y:S09]  /*0620*/  STL [R0], R11 ;  /* 0x0000000b00007387 */ /* 0x0001f20000100800 */
[----:B------:R-:W-:Y:S05]  /*0630*/  @P0 BRA `(.L_x_7) ;  /* 0x00000000005c0947 */ /* 0x000fea0003800000 */
[----:B0-----:R-:W0:Y:S01]  /*0640*/  I2F.U32.RP R11, R5 ;  /* 0x00000005000b7306 */ /* 0x001e220000209000 */
[----:B------:R-:W-:Y:S01]  /*0650*/  ISETP.NE.U32.AND P2, PT, R5, RZ, PT ;  /* 0x000000ff0500720c */ /* 0x000fe20003f45070 */
[----:B------:R-:W-:-:S06]  /*0660*/  IMAD.MOV.U32 R21, RZ, RZ, RZ ;  /* 0x000000ffff157224 */ /* 0x000fcc00078e00ff */
[----:B0-----:R-:W0:Y:S02]  /*0670*/  MUFU.RCP R11, R11 ;  /* 0x0000000b000b7308 */ /* 0x001e240000001000 */
[----:B0-----:R-:W-:-:S06]  /*0680*/  VIADD R6, R11, 0xffffffe ;  /* 0x0ffffffe0b067836 */ /* 0x001fcc0000000000 */
[----:B------:R0:W1:Y:S02]  /*0690*/  F2I.FTZ.U32.TRUNC.NTZ R7, R6 ;  /* 0x0000000600077305 */ /* 0x000064000021f000 */
[----:B0-----:R-:W-:Y:S02]  /*06a0*/  IMAD.MOV.U32 R6, RZ, RZ, RZ ;  /* 0x000000ffff067224 */ /* 0x001fe400078e00ff */
[----:B-1----:R-:W-:-:S04]  /*06b0*/  IMAD.MOV R0, RZ, RZ, -R7 ;  /* 0x000000ffff007224 */ /* 0x002fc800078e0a07 */
[----:B------:R-:W-:-:S04]  /*06c0*/  IMAD R13, R0, R5, RZ ;  /* 0x00000005000d7224 */ /* 0x000fc800078e02ff */
[----:B------:R-:W-:-:S06]  /*06d0*/  IMAD.HI.U32 R13, R7, R13, R6 ;  /* 0x0000000d070d7227 */ /* 0x000fcc00078e0006 */
[----:B------:R-:W-:-:S05]  /*06e0*/  IMAD.HI.U32 R0, R13, R20, RZ ;  /* 0x000000140d007227 */ /* 0x000fca00078e00ff */
[----:B------:R-:W-:-:S05]  /*06f0*/  IADD3 R4, PT, PT, -R0, RZ, RZ ;  /* 0x000000ff00047210 */ /* 0x000fca0007ffe1ff */
[----:B------:R-:W-:-:S05]  /*0700*/  IMAD R4, R5, R4, R20 ;  /* 0x0000000405047224 */ /* 0x000fca00078e0214 */
[----:B------:R-:W-:-:S13]  /*0710*/  ISETP.GE.U32.AND P0, PT, R4, R5, PT ;  /* 0x000000050400720c */ /* 0x000fda0003f06070 */
[----:B------:R-:W-:Y:S02]  /*0720*/  @P0 IMAD.IADD R4, R4, 0x1, -R5 ;  /* 0x0000000104040824 */ /* 0x000fe400078e0a05 */
[----:B------:R-:W-:-:S03]  /*0730*/  @P0 VIADD R0, R0, 0x1 ;  /* 0x0000000100000836 */ /* 0x000fc60000000000 */
[----:B------:R-:W-:-:S13]  /*0740*/  ISETP.GE.U32.AND P1, PT, R4, R5, PT ;  /* 0x000000050400720c */ /* 0x000fda0003f26070 */
[----:B------:R-:W-:Y:S01]  /*0750*/  @P1 VIADD R0, R0, 0x1 ;  /* 0x0000000100001836 */ /* 0x000fe20000000000 */
[----:B------:R-:W-:-:S05]  /*0760*/  @!P2 LOP3.LUT R0, RZ, R5, RZ, 0x33, !PT ;  /* 0x00000005ff00a212 */ /* 0x000fca00078e33ff */
[----:B------:R-:W-:-:S04]  /*0770*/  IMAD.MOV R11, RZ, RZ, -R0 ;  /* 0x000000ffff0b7224 */ /* 0x000fc800078e0a00 */
[----:B------:R-:W-:Y:S01]  /*0780*/  IMAD R11, R5, R11, R20 ;  /* 0x0000000b050b7224 */ /* 0x000fe200078e0214 */
[----:B------:R-:W-:Y:S01]  /*0790*/  MOV R20, R0 ;  /* 0x0000000000147202 */ /* 0x000fe20000000f00 */
[----:B------:R-:W-:Y:S06]  /*07a0*/  BRA `(.L_x_8) ;  /* 0x0000000000247947 */ /* 0x000fec0003800000 */
.L_x_7:
[----:B0-----:R-:W-:Y:S01]  /*07b0*/  IMAD.MOV.U32 R0, RZ, RZ, R20 ;  /* 0x000000ffff007224 */ /* 0x001fe200078e0014 */
[----:B------:R-:W-:Y:S01]  /*07c0*/  MOV R4, 0x7f0 ;  /* 0x000007f000047802 */ /* 0x000fe20000000f00 */
[----:B------:R-:W-:-:S07]  /*07d0*/  IMAD.MOV.U32 R5, RZ, RZ, R21 ;  /* 0x000000ffff057224 */ /* 0x000fce00078e0015 */
[----:B-----5:R-:W-:Y:S05]  /*07e0*/  CALL.REL.NOINC `($__internal_0_$__cuda_sm20_div_u64) ;  /* 0x0000004400087944 */ /* 0x020fea0003c00000 */
[----:B------:R-:W-:Y:S01]  /*07f0*/  MOV R5, UR8 ;  /* 0x0000000800057c02 */ /* 0x000fe20008000f00 */
[----:B------:R-:W-:Y:S02]  /*0800*/  IMAD.MOV R11, RZ, RZ, -R6 ;  /* 0x000000ffff0b7224 */ /* 0x000fe400078e0a06 */
[----:B------:R-:W-:Y:S02]  /*0810*/  IMAD.MOV.U32 R21, RZ, RZ, R7 ;  /* 0x000000ffff157224 */ /* 0x000fe400078e0007 */
[----:B------:R-:W-:Y:S02]  /*0820*/  IMAD R11, R11, R5, R20 ;  /* 0x000000050b0b7224 */ /* 0x000fe400078e0214 */
[----:B------:R-:W-:-:S07]  /*0830*/  IMAD.MOV.U32 R20, RZ, RZ, R6 ;  /* 0x000000ffff147224 */ /* 0x000fce00078e0006 */
.L_x_8:
[----:B------:R-:W-:Y:S05]  /*0840*/  BSYNC.RECONVERGENT B0 ;  /* 0x0000000000007941 */ /* 0x000fea0003800200 */
.L_x_6:
[----:B------:R-:W-:Y:S01]  /*0850*/  VIADD R0, R10, 0xfffffffe ;  /* 0xfffffffe0a007836 */ /* 0x000fe20000000000 */
[----:B------:R-:W-:Y:S01]  /*0860*/  LOP3.LUT R4, R21, R3, RZ, 0xfc, !PT ;  /* 0x0000000315047212 */ /* 0x000fe200078efcff */
[----:B------:R-:W-:Y:S02]  /*0870*/  BSSY.RECONVERGENT B0, `(.L_x_9) ;  /* 0x0000025000007945 */ /* 0x000fe40003800200 */
        /* <DEDUP_REMOVED lines=8> */
[----:B0-----:R-:W-:-:S06]  /*0900*/  IADD3 R6, PT, PT, R11, 0xffffffe, RZ ;  /* 0x0ffffffe0b067810 */ /* 0x001fcc0007ffe0ff */
[----:B------:R0:W1:Y:S02]  /*0910*/  F2I.FTZ.U32.TRUNC.NTZ R7, R6 ;  /* 0x0000000600077305 */ /* 0x000064000021f000 */
[----:B0-----:R-:W-:Y:S02]  /*0920*/  IMAD.MOV.U32 R6, RZ, RZ, RZ ;  /* 0x000000ffff067224 */ /* 0x001fe400078e00ff */
[----:B-1----:R-:W-:-:S04]  /*0930*/  IMAD.MOV R0, RZ, RZ, -R7 ;  /* 0x000000ffff007224 */ /* 0x002fc800078e0a07 */
[----:B------:R-:W-:-:S04]  /*0940*/  IMAD R13, R0, R5, RZ ;  /* 0x00000005000d7224 */ /* 0x000fc800078e02ff */
[----:B------:R-:W-:-:S06]  /*0950*/  IMAD.HI.U32 R13, R7, R13, R6 ;  /* 0x0000000d070d7227 */ /* 0x000fcc00078e0006 */
[----:B------:R-:W-:-:S04]  /*0960*/  IMAD.HI.U32 R0, R13, R20, RZ ;  /* 0x000000140d007227 */ /* 0x000fc800078e00ff */
[----:B------:R-:W-:-:S04]  /*0970*/  IMAD.MOV R4, RZ, RZ, -R0 ;  /* 0x000000ffff047224 */ /* 0x000fc800078e0a00 */
[----:B------:R-:W-:-:S05]  /*0980*/  IMAD R4, R5, R4, R20 ;  /* 0x0000000405047224 */ /* 0x000fca00078e0214 */
[----:B------:R-:W-:-:S13]  /*0990*/  ISETP.GE.U32.AND P0, PT, R4, R5, PT ;  /* 0x000000050400720c */ /* 0x000fda0003f06070 */
[----:B------:R-:W-:Y:S01]  /*09a0*/  @P0 IMAD.IADD R4, R4, 0x1, -R5 ;  /* 0x0000000104040824 */ /* 0x000fe200078e0a05 */
[----:B------:R-:W-:-:S04]  /*09b0*/  @P0 IADD3 R0, PT, PT, R0, 0x1, RZ ;  /* 0x0000000100000810 */ /* 0x000fc80007ffe0ff */
[----:B------:R-:W-:-:S13]  /*09c0*/  ISETP.GE.U32.AND P1, PT, R4, R5, PT ;  /* 0x000000050400720c */ /* 0x000fda0003f26070 */
[----:B------:R-:W-:Y:S01]  /*09d0*/  @P1 VIADD R0, R0, 0x1 ;  /* 0x0000000100001836 */ /* 0x000fe20000000000 */
[----:B------:R-:W-:-:S05]  /*09e0*/  @!P2 LOP3.LUT R0, RZ, R5, RZ, 0x33, !PT ;  /* 0x00000005ff00a212 */ /* 0x000fca00078e33ff */
[----:B------:R-:W-:-:S04]  /*09f0*/  IMAD.MOV R11, RZ, RZ, -R0 ;  /* 0x000000ffff0b7224 */ /* 0x000fc800078e0a00 */
[----:B------:R-:W-:Y:S02]  /*0a00*/  IMAD R11, R5, R11, R20 ;  /* 0x0000000b050b7224 */ /* 0x000fe400078e0214 */
[----:B------:R-:W-:Y:S01]  /*0a10*/  IMAD.MOV.U32 R20, RZ, RZ, R0 ;  /* 0x000000ffff147224 */ /* 0x000fe200078e0000 */
[----:B------:R-:W-:Y:S06]  /*0a20*/  BRA `(.L_x_11) ;  /* 0x0000000000247947 */ /* 0x000fec0003800000 */
.L_x_10:
[----:B0-----:R-:W-:Y:S01]  /*0a30*/  MOV R0, R20 ;  /* 0x0000001400007202 */ /* 0x001fe20000000f00 */
[----:B------:R-:W-:Y:S01]  /*0a40*/  IMAD.MOV.U32 R5, RZ, RZ, R21 ;  /* 0x000000ffff057224 */ /* 0x000fe200078e0015 */
[----:B------:R-:W-:-:S07]  /*0a50*/  MOV R4, 0xa70 ;  /* 0x00000a7000047802 */ /* 0x000fce0000000f00 */
[----:B-----5:R-:W-:Y:S05]  /*0a60*/  CALL.REL.NOINC `($__internal_0_$__cuda_sm20_div_u64) ;  /* 0x0000004000687944 */ /* 0x020fea0003c00000 */
[----:B------:R-:W-:Y:S01]  /*0a70*/  IMAD.MOV R11, RZ, RZ, -R6 ;  /* 0x000000ffff0b7224 */ /* 0x000fe200078e0a06 */
[----:B------:R-:W-:Y:S01]  /*0a80*/  MOV R21, R7 ;  /* 0x0000000700157202 */ /* 0x000fe20000000f00 */
[----:B------:R-:W-:-:S04]  /*0a90*/  IMAD.U32 R5, RZ, RZ, UR8 ;  /* 0x00000008ff057e24 */ /* 0x000fc8000f8e00ff */
[----:B------:R-:W-:Y:S02]  /*0aa0*/  IMAD R11, R11, R5, R20 ;  /* 0x000000050b0b7224 */ /* 0x000fe400078e0214 */
[----:B------:R-:W-:-:S07]  /*0ab0*/  IMAD.MOV.U32 R20, RZ, RZ, R6 ;  /* 0x000000ffff147224 */ /* 0x000fce00078e0006 */
.L_x_11:
[----:B------:R-:W-:Y:S05]  /*0ac0*/  BSYNC.RECONVERGENT B0 ;  /* 0x0000000000007941 */ /* 0x000fea0003800200 */
.L_x_9:
[C---:B------:R-:W-:Y:S01]  /*0ad0*/  VIADD R0, R10.reuse, 0xfffffffd ;  /* 0xfffffffd0a007836 */ /* 0x040fe20000000000 */
[----:B------:R-:W-:Y:S01]  /*0ae0*/  LOP3.LUT R4, R21, R3, RZ, 0xfc, !PT ;  /* 0x0000000315047212 */ /* 0x000fe200078efcff */
[----:B------:R-:W-:Y:S01]  /*0af0*/  BSSY.RECONVERGENT B0, `(.L_x_12) ;  /* 0x0000024000007945 */ /* 0x000fe20003800200 */
[----:B------:R-:W-:Y:S02]  /*0b00*/  VIADD R10, R10, 0xfffffffc ;  /* 0xfffffffc0a0a7836 */ /* 0x000fe40000000000 */
[----:B------:R-:W-:Y:S01]  /*0b10*/  IMAD R0, R0, 0x4, R1 ;  /* 0x0000000400007824 */ /* 0x000fe200078e0201 */
[----:B------:R-:W-:-:S04]  /*0b20*/  ISETP.NE.U32.AND P0, PT, R4, RZ, PT ;  /* 0x000000ff0400720c */ /* 0x000fc80003f05070 */
[----:B------:R0:W-:Y:S09]  /*0b30*/  STL [R0], R11 ;  /* 0x0000000b00007387 */ /* 0x0001f20000100800 */
[----:B------:R-:W-:Y:S05]  /*0b40*/  @P0 BRA `(.L_x_13) ;  /* 0x0000000000580947 */ /* 0x000fea0003800000 */
[----:B0-----:R-:W0:Y:S01]  /*0b50*/  I2F.U32.RP R11, R5 ;  /* 0x00000005000b7306 */ /* 0x001e220000209000 */
[----:B------:R-:W-:-:S07]  /*0b60*/  ISETP.NE.U32.AND P2, PT, R5, RZ, PT ;  /* 0x000000ff0500720c */ /* 0x000fce0003f45070 */
[----:B0-----:R-:W0:Y:S02]  /*0b70*/  MUFU.RCP R11, R11 ;  /* 0x0000000b000b7308 */ /* 0x001e240000001000 */
[----:B0-----:R-:W-:-:S06]  /*0b80*/  VIADD R6, R11, 0xffffffe ;  /* 0x0ffffffe0b067836 */ /* 0x001fcc0000000000 */
[----:B------:R0:W1:Y:S02]  /*0b90*/  F2I.FTZ.U32.TRUNC.NTZ R7, R6 ;  /* 0x0000000600077305 */ /* 0x000064000021f000 */
[----:B0-----:R-:W-:Y:S01]  /*0ba0*/  IMAD.MOV.U32 R6, RZ, RZ, RZ ;  /* 0x000000ffff067224 */ /* 0x001fe200078e00ff */
[----:B-1----:R-:W-:-:S05]  /*0bb0*/  IADD3 R0, PT, PT, RZ, -R7, RZ ;  /* 0x80000007ff007210 */ /* 0x002fca0007ffe0ff */
[----:B------:R-:W-:-:S04]  /*0bc0*/  IMAD R13, R0, R5, RZ ;  /* 0x00000005000d7224 */ /* 0x000fc800078e02ff */
[----:B------:R-:W-:-:S04]  /*0bd0*/  IMAD.HI.U32 R13, R7, R13, R6 ;  /* 0x0000000d070d7227 */ /* 0x000fc800078e0006 */
[----:B------:R-:W-:Y:S02]  /*0be0*/  IMAD.MOV.U32 R7, RZ, RZ, RZ ;  /* 0x000000ffff077224 */ /* 0x000fe400078e00ff */
[----:B------:R-:W-:-:S04]  /*0bf0*/  IMAD.HI.U32 R0, R13, R20, RZ ;  /* 0x000000140d007227 */ /* 0x000fc800078e00ff */
[----:B------:R-:W-:-:S04]  /*0c00*/  IMAD.MOV R4, RZ, RZ, -R0 ;  /* 0x000000ffff047224 */ /* 0x000fc800078e0a00 */
[----:B------:R-:W-:-:S05]  /*0c10*/  IMAD R4, R5, R4, R20 ;  /* 0x0000000405047224 */ /* 0x000fca00078e0214 */
[----:B------:R-:W-:-:S13]  /*0c20*/  ISETP.GE.U32.AND P0, PT, R4, R5, PT ;  /* 0x000000050400720c */ /* 0x000fda0003f06070 */
[----:B------:R-:W-:Y:S02]  /*0c30*/  @P0 IMAD.IADD R4, R4, 0x1, -R5 ;  /* 0x0000000104040824 */ /* 0x000fe400078e0a05 */
[----:B------:R-:W-:-:S03]  /*0c40*/  @P0 VIADD R0, R0, 0x1 ;  /* 0x0000000100000836 */ /* 0x000fc60000000000 */
[----:B------:R-:W-:-:S13]  /*0c50*/  ISETP.GE.U32.AND P1, PT, R4, R5, PT ;  /* 0x000000050400720c */ /* 0x000fda0003f26070 */
[----:B------:R-:W-:Y:S02]  /*0c60*/  @P1 IADD3 R0, PT, PT, R0, 0x1, RZ ;  /* 0x0000000100001810 */ /* 0x000fe40007ffe0ff */
[----:B------:R-:W-:-:S05]  /*0c70*/  @!P2 LOP3.LUT R0, RZ, R5, RZ, 0x33, !PT ;  /* 0x00000005ff00a212 */ /* 0x000fca00078e33ff */
[----:B------:R-:W-:-:S04]  /*0c80*/  IMAD.MOV R21, RZ, RZ, -R0 ;  /* 0x000000ffff157224 */ /* 0x000fc800078e0a00 */
[----:B------:R-:W-:Y:S01]  /*0c90*/  IMAD R21, R5, R21, R20 ;  /* 0x0000001505157224 */ /* 0x000fe200078e0214 */
[----:B------:R-:W-:Y:S06]  /*0ca0*/  BRA `(.L_x_14) ;  /* 0x0000000000207947 */ /* 0x000fec0003800000 */
.L_x_13:
[----:B0-----:R-:W-:Y:S01]  /*0cb0*/  IMAD.MOV.U32 R0, RZ, RZ, R20 ;  /* 0x000000ffff007224 */ /* 0x001fe200078e0014 */
[----:B------:R-:W-:Y:S01]  /*0cc0*/  MOV R4, 0xcf0 ;  /* 0x00000cf000047802 */ /* 0x000fe20000000f00 */
[----:B------:R-:W-:-:S07]  /*0cd0*/  IMAD.MOV.U32 R5, RZ, RZ, R21 ;  /* 0x000000ffff057224 */ /* 0x000fce00078e0015 */
[----:B-----5:R-:W-:Y:S05]  /*0ce0*/  CALL.REL.NOINC `($__internal_0_$__cuda_sm20_div_u64) ;  /* 0x0000003c00c87944 */ /* 0x020fea0003c00000 */
[----:B------:R-:W-:Y:S01]  /*0cf0*/  IADD3 R21, PT, PT, -R6, RZ, RZ ;  /* 0x000000ff06157210 */ /* 0x000fe20007ffe1ff */
[----:B------:R-:W-:Y:S02]  /*0d00*/  IMAD.U32 R5, RZ, RZ, UR8 ;  /* 0x00000008ff057e24 */ /* 0x000fe4000f8e00ff */
[----:B------:R-:W-:Y:S02]  /*0d10*/  IMAD.MOV.U32 R0, RZ, RZ, R6 ;  /* 0x000000ffff007224 */ /* 0x000fe400078e0006 */
[----:B------:R-:W-:-:S07]  /*0d20*/  IMAD R21, R21, R5, R20 ;  /* 0x0000000515157224 */ /* 0x000fce00078e0214 */
.L_x_14:
[----:B------:R-:W-:Y:S05]  /*0d30*/  BSYNC.RECONVERGENT B0 ;  /* 0x0000000000007941 */ /* 0x000fea0003800200 */
.L_x_12:
[----:B------:R-:W-:-:S05]  /*0d40*/  IMAD R4, R10, 0x4, R1 ;  /* 0x000000040a047824 */ /* 0x000fca00078e0201 */
[----:B------:R1:W-:Y:S01]  /*0d50*/  STL [R4], R21 ;  /* 0x0000001504007387 */ /* 0x0003e20000100800 */
[----:B------:R-:W-:Y:S05]  /*0d60*/  BRA.U UP0, `(.L_x_15) ;  /* 0xfffffff500807547 */ /* 0x000fea000b83ffff */
.L_x_2:
[----:B------:R-:W-:-:S09]  /*0d70*/  UISETP.NE.AND UP0, UPT, UR6, URZ, UPT ;  /* 0x000000ff0600728c */ /* 0x000fd2000bf05270 */
[----:B------:R-:W-:Y:S05]  /*0d80*/  BRA.U !UP0, `(.L_x_1) ;  /* 0x0000000508c47547 */ /* 0x000fea000b800000 */
[----:B------:R-:W-:-:S09]  /*0d90*/  UISETP.NE.AND UP0, UPT, UR6, 0x1, UPT ;  /* 0x000000010600788c */ /* 0x000fd2000bf05270 */
[----:B------:R-:W-:Y:S05]  /*0da0*/  BRA.U !UP0, `(.L_x_16) ;  /* 0x0000000508387547 */ /* 0x000fea000b800000 */
[----:B-1----:R-:W-:Y:S01]  /*0db0*/  LOP3.LUT R4, R7, R3, RZ, 0xfc, !PT ;  /* 0x0000000307047212 */ /* 0x002fe200078efcff */
[----:B------:R-:W-:Y:S03]  /*0dc0*/  BSSY.RECONVERGENT B0, `(.L_x_17) ;  /* 0x0000022000007945 */ /* 0x000fe60003800200 */
[----:B------:R-:W-:-:S13]  /*0dd0*/  ISETP.NE.U32.AND P0, PT, R4, RZ, PT ;  /* 0x000000ff0400720c */ /* 0x000fda0003f05070 */
[----:B------:R-:W-:Y:S05]  /*0de0*/  @P0 BRA `(.L_x_18) ;  /* 0x0000000000580947 */ /* 0x000fea0003800000 */
[----:B------:R-:W0:Y:S01]  /*0df0*/  I2F.U32.RP R11, R5 ;  /* 0x00000005000b7306 */ /* 0x000e220000209000 */
[----:B------:R-:W-:Y:S01]  /*0e00*/  ISETP.NE.U32.AND P2, PT, R5, RZ, PT ;  /* 0x000000ff0500720c */ /* 0x000fe20003f45070 */
[----:B------:R-:W-:-:S06]  /*0e10*/  IMAD.MOV.U32 R21, RZ, RZ, RZ ;  /* 0x000000ffff157224 */ /* 0x000fcc00078e00ff */
[----:B0-----:R-:W0:Y:S02]  /*0e20*/  MUFU.RCP R11, R11 ;  /* 0x0000000b000b7308 */ /* 0x001e240000001000 */
[----:B0-----:R-:W-:-:S06]  /*0e30*/  VIADD R6, R11, 0xffffffe ;  /* 0x0ffffffe0b067836 */ /* 0x001fcc0000000000 */
[----:B------:R0:W1:Y:S02]  /*0e40*/  F2I.FTZ.U32.TRUNC.NTZ R7, R6 ;  /* 0x0000000600077305 */ /* 0x000064000021f000 */
[----:B0-----:R-:W-:Y:S01]  /*0e50*/  IMAD.MOV.U32 R6, RZ, RZ, RZ ;  /* 0x000000ffff067224 */ /* 0x001fe200078e00ff */
[----:B-1----:R-:W-:-:S05]  /*0e60*/  IADD3 R4, PT, PT, RZ, -R7, RZ ;  /* 0x80000007ff047210 */ /* 0x002fca0007ffe0ff */
[----:B------:R-:W-:-:S04]  /*0e70*/  IMAD R13, R4, R5, RZ ;  /* 0x00000005040d7224 */ /* 0x000fc800078e02ff */
[----:B------:R-:W-:-:S06]  /*0e80*/  IMAD.HI.U32 R13, R7, R13, R6 ;  /* 0x0000000d070d7227 */ /* 0x000fcc00078e0006 */
        /* <DEDUP_REMOVED lines=12> */
.L_x_18:
[----:B------:R-:W-:Y:S01]  /*0f50*/  IMAD.MOV.U32 R5, RZ, RZ, R7 ;  /* 0x000000ffff057224 */ /* 0x000fe200078e0007 */
[----:B------:R-:W-:-:S07]  /*0f60*/  MOV R4, 0xf80 ;  /* 0x00000f8000047802 */ /* 0x000fce0000000f00 */
[----:B-----5:R-:W-:Y:S05]  /*0f70*/  CALL.REL.NOINC `($__internal_0_$__cuda_sm20_div_u64) ;  /* 0x0000003c00247944 */ /* 0x020fea0003c00000 */
[----:B------:R-:W0:Y:S01]  /*0f80*/  LDCU UR4, c[0x0][0x390] ;  /* 0x00007200ff0477ac */ /* 0x000e220008000800 */
[--C-:B------:R-:W-:Y:S02]  /*0f90*/  IMAD.MOV R11, RZ, RZ, -R6.reuse ;  /* 0x000000ffff0b7224 */ /* 0x100fe400078e0a06 */
[----:B------:R-:W-:Y:S02]  /*0fa0*/  IMAD.MOV.U32 R20, RZ, RZ, R6 ;  /* 0x000000ffff147224 */ /* 0x000fe400078e0006 */
[----:B------:R-:W-:Y:S01]  /*0fb0*/  IMAD.MOV.U32 R21, RZ, RZ, R7 ;  /* 0x000000ffff157224 */ /* 0x000fe200078e0007 */
[----:B0-----:R-:W-:-:S05]  /*0fc0*/  MOV R5, UR4 ;  /* 0x0000000400057c02 */ /* 0x001fca0008000f00 */
[----:B------:R-:W-:-:S07]  /*0fd0*/  IMAD R11, R11, R5, R0 ;  /* 0x000000050b0b7224 */ /* 0x000fce00078e0200 */
.L_x_19:
[----:B------:R-:W-:Y:S05]  /*0fe0*/  BSYNC.RECONVERGENT B0 ;  /* 0x0000000000007941 */ /* 0x000fea0003800200 */
.L_x_17:
[C---:B------:R-:W-:Y:S01]  /*0ff0*/  VIADD R0, R10.reuse, 0xffffffff ;  /* 0xffffffff0a007836 */ /* 0x040fe20000000000 */
[----:B------:R-:W-:Y:S01]  /*1000*/  LOP3.LUT R4, R21, R3, RZ, 0xfc, !PT ;  /* 0x0000000315047212 */ /* 0x000fe200078efcff */
[----:B------:R-:W-:Y:S01]  /*1010*/  BSSY.RECONVERGENT B0, `(.L_x_20) ;  /* 0x0000025000007945 */ /* 0x000fe20003800200 */
[----:B------:R-:W-:Y:S01]  /*1020*/  IADD3 R10, PT, PT, R10, -0x2, RZ ;  /* 0xfffffffe0a0a7810 */ /* 0x000fe20007ffe0ff */
        /* <DEDUP_REMOVED lines=9> */
[----:B0-----:R-:W-:Y:S02]  /*10c0*/  IMAD.MOV.U32 R6, RZ, RZ, RZ ;  /* 0x000000ffff067224 */ /* 0x001fe400078e00ff */
[----:B-1----:R-:W-:-:S04]  /*10d0*/  IMAD.MOV R0, RZ, RZ, -R7 ;  /* 0x000000ffff007224 */ /* 0x002fc800078e0a07 */
[----:B------:R-:W-:-:S04]  /*10e0*/  IMAD R13, R0, R5, RZ ;  /* 0x00000005000d7224 */ /* 0x000fc800078e02ff */
[----:B------:R-:W-:-:S04]  /*10f0*/  IMAD.HI.U32 R13, R7, R13, R6 ;  /* 0x0000000d070d7227 */ /* 0x000fc800078e0006 */
[----:B------:R-:W-:Y:S02]  /*1100*/  IMAD.MOV.U32 R7, RZ, RZ, RZ ;  /* 0x000000ffff077224 */ /* 0x000fe400078e00ff */
        /* <DEDUP_REMOVED lines=12> */
.L_x_21:
[----:B0-----:R-:W-:Y:S01]  /*11d0*/  MOV R0, R20 ;  /* 0x0000001400007202 */ /* 0x001fe20000000f00 */
[----:B------:R-:W-:Y:S01]  /*11e0*/  IMAD.MOV.U32 R5, RZ, RZ, R21 ;  /* 0x000000ffff057224 */ /* 0x000fe200078e0015 */
[----:B------:R-:W-:-:S07]  /*11f0*/  MOV R4, 0x1210 ;  /* 0x0000121000047802 */ /* 0x000fce0000000f00 */
[----:B-----5:R-:W-:Y:S05]  /*1200*/  CALL.REL.NOINC `($__internal_0_$__cuda_sm20_div_u64) ;  /* 0x0000003800807944 */ /* 0x020fea0003c00000 */
[----:B------:R-:W0:Y:S01]  /*1210*/  LDCU UR4, c[0x0][0x390] ;  /* 0x00007200ff0477ac */ /* 0x000e220008000800 */
[--C-:B------:R-:W-:Y:S02]  /*1220*/  IMAD.MOV R4, RZ, RZ, -R6.reuse ;  /* 0x000000ffff047224 */ /* 0x100fe400078e0a06 */
[----:B------:R-:W-:Y:S02]  /*1230*/  IMAD.MOV.U32 R0, RZ, RZ, R6 ;  /* 0x000000ffff007224 */ /* 0x000fe400078e0006 */
[----:B0-----:R-:W-:-:S04]  /*1240*/  IMAD.U32 R5, RZ, RZ, UR4 ;  /* 0x00000004ff057e24 */ /* 0x001fc8000f8e00ff */
[----:B------:R-:W-:-:S07]  /*1250*/  IMAD R20, R4, R5, R20 ;  /* 0x0000000504147224 */ /* 0x000fce00078e0214 */
.L_x_22:
[----:B------:R-:W-:Y:S05]  /*1260*/  BSYNC.RECONVERGENT B0 ;  /* 0x0000000000007941 */ /* 0x000fea0003800200 */
.L_x_20:
[----:B------:R-:W-:-:S05]  /*1270*/  LEA R11, R10, R1, 0x2 ;  /* 0x000000010a0b7211 */ /* 0x000fca00078e10ff */
[----:B------:R0:W-:Y:S02]  /*1280*/  STL [R11], R20 ;  /* 0x000000140b007387 */ /* 0x0001e40000100800 */
.L_x_16:
[----:B------:R-:W2:Y:S02]  /*1290*/  LDCU UR4, c[0x0][0x394] ;  /* 0x00007280ff0477ac */ /* 0x000ea40008000800 */
[----:B--2---:R-:W-:-:S04]  /*12a0*/  ULOP3.LUT UR4, UR4, 0x1, URZ, 0xc0, !UPT ;  /* 0x0000000104047892 */ /* 0x004fc8000f8ec0ff */
[----:B------:R-:W-:-:S09]  /*12b0*/  UISETP.NE.U32.AND UP0, UPT, UR4, 0x1, UPT ;  /* 0x000000010400788c */ /* 0x000fd2000bf05070 */
[----:B------:R-:W-:Y:S05]  /*12c0*/  BRA.U UP0, `(.L_x_1) ;  /* 0x0000000100747547 */ /* 0x000fea000b800000 */
[----:B-1----:R-:W-:Y:S01]  /*12d0*/  LOP3.LUT R4, R7, R3, RZ, 0xfc, !PT ;  /* 0x0000000307047212 */ /* 0x002fe200078efcff */
[----:B------:R-:W-:Y:S03]  /*12e0*/  BSSY.RECONVERGENT B0, `(.L_x_23) ;  /* 0x0000018000007945 */ /* 0x000fe60003800200 */
[----:B------:R-:W-:-:S13]  /*12f0*/  ISETP.NE.U32.AND P0, PT, R4, RZ, PT ;  /* 0x000000ff0400720c */ /* 0x000fda0003f05070 */
[----:B------:R-:W-:Y:S05]  /*1300*/  @P0 BRA `(.L_x_24) ;  /* 0x0000000000480947 */ /* 0x000fea0003800000 */
[----:B------:R-:W1:Y:S01]  /*1310*/  I2F.U32.RP R4, R5 ;  /* 0x0000000500047306 */ /* 0x000e620000209000 */
[----:B------:R-:W-:-:S07]  /*1320*/  ISETP.NE.U32.AND P1, PT, R5, RZ, PT ;  /* 0x000000ff0500720c */ /* 0x000fce0003f25070 */
[----:B-1----:R-:W1:Y:S02]  /*1330*/  MUFU.RCP R4, R4 ;  /* 0x0000000400047308 */ /* 0x002e640000001000 */
[----:B-1----:R-:W-:-:S06]  /*1340*/  VIADD R6, R4, 0xffffffe ;  /* 0x0ffffffe04067836 */ /* 0x002fcc0000000000 */
[----:B------:R1:W2:Y:S02]  /*1350*/  F2I.FTZ.U32.TRUNC.NTZ R7, R6 ;  /* 0x0000000600077305 */ /* 0x0002a4000021f000 */
[----:B-1----:R-:W-:Y:S02]  /*1360*/  IMAD.MOV.U32 R6, RZ, RZ, RZ ;  /* 0x000000ffff067224 */ /* 0x002fe400078e00ff */
[----:B--2---:R-:W-:-:S04]  /*1370*/  IMAD.MOV R12, RZ, RZ, -R7 ;  /* 0x000000ffff0c7224 */ /* 0x004fc800078e0a07 */
[----:B------:R-:W-:-:S04]  /*1380*/  IMAD R3, R12, R5, RZ ;  /* 0x000000050c037224 */ /* 0x000fc800078e02ff */
[----:B------:R-:W-:-:S06]  /*1390*/  IMAD.HI.U32 R3, R7, R3, R6 ;  /* 0x0000000307037227 */ /* 0x000fcc00078e0006 */
[----:B------:R-:W-:-:S04]  /*13a0*/  IMAD.HI.U32 R3, R3, R0, RZ ;  /* 0x0000000003037227 */ /* 0x000fc800078e00ff */
[----:B------:R-:W-:-:S04]  /*13b0*/  IMAD.MOV R3, RZ, RZ, -R3 ;  /* 0x000000ffff037224 */ /* 0x000fc800078e0a03 */
[----:B------:R-:W-:-:S05]  /*13c0*/  IMAD R0, R5, R3, R0 ;  /* 0x0000000305007224 */ /* 0x000fca00078e0200 */
[----:B------:R-:W-:-:S13]  /*13d0*/  ISETP.GE.U32.AND P0, PT, R0, R5, PT ;  /* 0x000000050000720c */ /* 0x000fda0003f06070 */
[----:B------:R-:W-:-:S04]  /*13e0*/  @P0 IADD3 R0, PT, PT, R0, -R5, RZ ;  /* 0x8000000500000210 */ /* 0x000fc80007ffe0ff */
[----:B------:R-:W-:-:S13]  /*13f0*/  ISETP.GE.U32.AND P0, PT, R0, R5, PT ;  /* 0x000000050000720c */ /* 0x000fda0003f06070 */
[----:B------:R-:W-:Y:S01]  /*1400*/  @P0 IMAD.IADD R0, R0, 0x1, -R5 ;  /* 0x0000000100000824 */ /* 0x000fe200078e0a05 */
[----:B------:R-:W-:Y:S01]  /*1410*/  @!P1 LOP3.LUT R0, RZ, R5, RZ, 0x33, !PT ;  /* 0x00000005ff009212 */ /* 0x000fe200078e33ff */
[----:B------:R-:W-:Y:S06]  /*1420*/  BRA `(.L_x_25) ;  /* 0x00000000000c7947 */ /* 0x000fec0003800000 */
.L_x_24:
[----:B------:R-:W-:Y:S01]  /*1430*/  IMAD.MOV.U32 R6, RZ, RZ, R7 ;  /* 0x000000ffff067224 */ /* 0x000fe200078e0007 */
[----:B------:R-:W-:-:S07]  /*1440*/  MOV R12, 0x1460 ;  /* 0x00001460000c7802 */ /* 0x000fce0000000f00 */
[----:B0----5:R-:W-:Y:S05]  /*1450*/  CALL.REL.NOINC `($__internal_1_$__cuda_sm20_rem_u64) ;  /* 0x0000003c00007944 */ /* 0x021fea0003c00000 */
.L_x_25:
[----:B------:R-:W-:Y:S05]  /*1460*/  BSYNC.RECONVERGENT B0 ;  /* 0x0000000000007941 */ /* 0x000fea0003800200 */
.L_x_23:
[----:B------:R-:W-:-:S04]  /*1470*/  VIADD R10, R10, 0xffffffff ;  /* 0xffffffff0a0a7836 */ /* 0x000fc80000000000 */
[----:B------:R-:W-:-:S05]  /*1480*/  IMAD R3, R10, 0x4, R1 ;  /* 0x000000040a037824 */ /* 0x000fca00078e0201 */
[----:B------:R2:W-:Y:S02]  /*1490*/  STL [R3], R0 ;  /* 0x0000000003007387 */ /* 0x0005e40000100800 */
.L_x_1:
[----:B------:R-:W-:Y:S01]  /*14a0*/  ISETP.GT.U32.AND P0, PT, R9, R22, PT ;  /* 0x000000160900720c */ /* 0x000fe20003f04070 */
[----:B------:R-:W3:Y:S01]  /*14b0*/  LDCU.64 UR38, c[0x0][0x388] ;  /* 0x00007100ff2677ac */ /* 0x000ee20008000a00 */
[----:B------:R-:W-:Y:S02]  /*14c0*/  BSSY.RECONVERGENT B6, `(.L_x_0) ;  /* 0x000013f000067945 */ /* 0x000fe40003800200 */
[----:B------:R-:W-:-:S13]  /*14d0*/  ISETP.GT.U32.AND.EX P0, PT, R8, R23, PT, P0 ;  /* 0x000000170800720c */ /* 0x000fda0003f04100 */
[----:B------:R-:W-:Y:S05]  /*14e0*/  @!P0 BRA `(.L_x_26) ;  /* 0x0000001000f08947 */ /* 0x000fea0003800000 */
.L_x_47:
[----:B-1----:R-:W1:Y:S02]  /*14f0*/  LDC.64 R4, c[0x0][0x3a0] ;  /* 0x0000e800ff047b82 */ /* 0x002e640000000a00 */
[----:B-1----:R-:W4:Y:S02]  /*1500*/  LDG.E.U8 R4, desc[UR36][R4.64] ;  /* 0x0000002404047981 */ /* 0x002f24000c1e1100 */
[----:B----4-:R-:W-:-:S13]  /*1510*/  ISETP.NE.AND P0, PT, R4, RZ, PT ;  /* 0x000000ff0400720c */ /* 0x010fda0003f05270 */
[----:B------:R-:W-:Y:S05]  /*1520*/  @P0 BRA `(.L_x_26) ;  /* 0x0000001000e00947 */ /* 0x000fea0003800000 */
[----:B------:R-:W1:Y:S01]  /*1530*/  LDCU UR4, c[0x0][0x394] ;  /* 0x00007280ff0477ac */ /* 0x000e620008000800 */
[----:B------:R-:W-:Y:S01]  /*1540*/  HFMA2 R4, -RZ, RZ, 0, 0 ;  /* 0x00000000ff047431 */ /* 0x000fe200000001ff */
[----:B-1----:R-:W-:-:S09]  /*1550*/  UISETP.GE.AND UP0, UPT, UR4, 0x1, UPT ;  /* 0x000000010400788c */ /* 0x002fd2000bf06270 */
[----:B------:R-:W-:Y:S05]  /*1560*/  BRA.U !UP0, `(.L_x_27) ;  /* 0x0000000d08187547 */ /* 0x000fea000b800000 */
[----:B------:R-:W1:Y:S01]  /*1570*/  LDCU UR5, c[0x0][0x394] ;  /* 0x00007280ff0577ac */ /* 0x000e620008000800 */
[----:B--2---:R-:W-:Y:S01]  /*1580*/  IMAD.MOV.U32 R0, RZ, RZ, RZ ;  /* 0x000000ffff007224 */ /* 0x004fe200078e00ff */
[----:B-1----:R-:W-:-:S04]  /*1590*/  UIADD3 UR5, UPT, UPT, UR5, -0x1, URZ ;  /* 0xffffffff05057890 */ /* 0x002fc8000fffe0ff */
[----:B------:R-:W-:-:S09]  /*15a0*/  UISETP.GE.U32.AND UP0, UPT, UR5, 0xf, UPT ;  /* 0x0000000f0500788c */ /* 0x000fd2000bf06070 */
[----:B------:R-:W-:Y:S05]  /*15b0*/  BRA.U !UP0, `(.L_x_28) ;  /* 0x0000000508407547 */ /* 0x000fea000b800000 */
[----:B------:R-:W-:Y:S01]  /*15c0*/  ULOP3.LUT UR4, UR4, 0x7ffffff0, URZ, 0xc0, !UPT ;  /* 0x7ffffff004047892 */ /* 0x000fe2000f8ec0ff */
[----:B------:R-:W-:Y:S01]  /*15d0*/  BSSY.RECONVERGENT B0, `(.L_x_29) ;  /* 0x000004b000007945 */ /* 0x000fe20003800200 */
[----:B------:R-:W-:Y:S02]  /*15e0*/  VIADD R3, R1, 0x20 ;  /* 0x0000002001037836 */ /* 0x000fe40000000000 */
[----:B------:R-:W-:Y:S01]  /*15f0*/  UIADD3 UR4, UPT, UPT, -UR4, URZ, URZ ;  /* 0x000000ff04047290 */ /* 0x000fe2000fffe1ff */
[----:B------:R-:W-:-:S05]  /*1600*/  IMAD.MOV.U32 R0, RZ, RZ, R17 ;  /* 0x000000ffff007224 */ /* 0x000fca00078e0011 */
[----:B0-----:R-:W-:-:S07]  /*1610*/  IMAD.U32 R20, RZ, RZ, UR4 ;  /* 0x00000004ff147e24 */ /* 0x001fce000f8e00ff */
.L_x_30:
[----:B------:R-:W3:Y:S04]  /*1620*/  LDL.128 R4, [R3+-0x20] ;  /* 0xffffe00003047983 */ /* 0x000ee80000100c00 */
[----:B------:R-:W2:Y:S01]  /*1630*/  LDL.128 R8, [R3] ;  /* 0x0000000003087983 */ /* 0x000ea20000100c00 */
[C---:B---3--:R-:W-:Y:S02]  /*1640*/  IADD3 R12, P0, PT, R4.reuse, UR38, RZ ;  /* 0x00000026040c7c10 */ /* 0x048fe4000ff1e0ff */
[C---:B------:R-:W-:Y:S02]  /*1650*/  IADD3 R26, P1, PT, R5.reuse, UR38, RZ ;  /* 0x00000026051a7c10 */ /* 0x040fe4000ff3e0ff */
[----:B------:R-:W-:Y:S02]  /*1660*/  LEA.HI.X.SX32 R13, R4, UR39, 0x1, P0 ;  /* 0x00000027040d7c11 */ /* 0x000fe400080f0eff */
[----:B------:R-:W-:-:S04]  /*1670*/  LEA.HI.X.SX32 R27, R5, UR39, 0x1, P1 ;  /* 0x00000027051b7c11 */ /* 0x000fc800088f0eff */
[----:B------:R-:W3:Y:S04]  /*1680*/  LDG.E.U8 R13, desc[UR36][R12.64] ;  /* 0x000000240c0d7981 */ /* 0x000ee8000c1e1100 */
[----:B------:R-:W3:Y:S01]  /*1690*/  LDG.E.U8 R24, desc[UR36][R26.64] ;  /* 0x000000241a187981 */ /* 0x000ee2000c1e1100 */
[C---:B------:R-:W-:Y:S02]  /*16a0*/  IADD3 R30, P0, PT, R6.reuse, UR38, RZ ;  /* 0x00000026061e7c10 */ /* 0x040fe4000ff1e0ff */
[C---:B------:R-:W-:Y:S02]  /*16b0*/  IADD3 R28, P1, PT, R7.reuse, UR38, RZ ;  /* 0x00000026071c7c10 */ /* 0x040fe4000ff3e0ff */
[----:B------:R-:W-:Y:S02]  /*16c0*/  LEA.HI.X.SX32 R31, R6, UR39, 0x1, P0 ;  /* 0x00000027061f7c11 */ /* 0x000fe400080f0eff */
[----:B------:R-:W-:-:S02]  /*16d0*/  LEA.HI.X.SX32 R29, R7, UR39, 0x1, P1 ;  /* 0x00000027071d7c11 */ /* 0x000fc400088f0eff */
[----:B------:R-:W4:Y:S04]  /*16e0*/  LDL.128 R4, [R3+-0x10] ;  /* 0xfffff00003047983 */ /* 0x000f280000100c00 */
[----:B------:R-:W2:Y:S04]  /*16f0*/  LDG.E.U8 R30, desc[UR36][R30.64] ;  /* 0x000000241e1e7981 */ /* 0x000ea8000c1e1100 */
[----:B------:R-:W2:Y:S01]  /*1700*/  LDG.E.U8 R21, desc[UR36][R28.64] ;  /* 0x000000241c157981 */ /* 0x000ea2000c1e1100 */
[----:B---3--:R-:W-:-:S03]  /*1710*/  PRMT R24, R13, 0x3340, R24 ;  /* 0x000033400d187816 */ /* 0x008fc60000000018 */
[----:B------:R-:W3:Y:S01]  /*1720*/  LDL.128 R12, [R3+0x10] ;  /* 0x00001000030c7983 */ /* 0x000ee20000100c00 */
[----:B----4-:R-:W-:-:S04]  /*1730*/  IADD3 R26, P0, PT, R4, UR38, RZ ;  /* 0x00000026041a7c10 */ /* 0x010fc8000ff1e0ff */
[----:B------:R-:W-:Y:S02]  /*1740*/  LEA.HI.X.SX32 R27, R4, UR39, 0x1, P0 ;  /* 0x00000027041b7c11 */ /* 0x000fe400080f0eff */
[C---:B------:R-:W-:Y:S02]  /*1750*/  IADD3 R34, P0, PT, R5.reuse, UR38, RZ ;  /* 0x0000002605227c10 */ /* 0x040fe4000ff1e0ff */
[----:B--2---:R-:W-:Y:S01]  /*1760*/  PRMT R21, R30, 0x3340, R21 ;  /* 0x000033401e157816 */ /* 0x004fe20000000015 */
[----:B------:R-:W2:Y:S01]  /*1770*/  LDG.E.U8 R26, desc[UR36][R26.64] ;  /* 0x000000241a1a7981 */ /* 0x000ea2000c1e1100 */
[----:B------:R-:W-:Y:S02]  /*1780*/  LEA.HI.X.SX32 R35, R5, UR39, 0x1, P0 ;  /* 0x0000002705237c11 */ /* 0x000fe400080f0eff */
[----:B------:R-:W-:-:S03]  /*1790*/  IADD3 R28, P0, PT, R6, UR38, RZ ;  /* 0x00000026061c7c10 */ /* 0x000fc6000ff1e0ff */
[----:B------:R-:W2:Y:S01]  /*17a0*/  LDG.E.U8 R25, desc[UR36][R34.64] ;  /* 0x0000002422197981 */ /* 0x000ea2000c1e1100 */
[----:B------:R-:W-:Y:S02]  /*17b0*/  LEA.HI.X.SX32 R29, R6, UR39, 0x1, P0 ;  /* 0x00000027061d7c11 */ /* 0x000fe400080f0eff */
[----:B------:R-:W-:-:S03]  /*17c0*/  IADD3 R30, P0, PT, R7, UR38, RZ ;  /* 0x00000026071e7c10 */ /* 0x000fc6000ff1e0ff */
[----:B------:R0:W4:Y:S01]  /*17d0*/  LDG.E.U8 R6, desc[UR36][R28.64] ;  /* 0x000000241c067981 */ /* 0x000122000c1e1100 */
[----:B------:R-:W-:Y:S02]  /*17e0*/  LEA.HI.X.SX32 R31, R7, UR39, 0x1, P0 ;  /* 0x00000027071f7c11 */ /* 0x000fe400080f0eff */
[----:B------:R-:W-:-:S03]  /*17f0*/  IADD3 R32, P0, PT, R8, UR38, RZ ;  /* 0x0000002608207c10 */ /* 0x000fc6000ff1e0ff */
[----:B------:R3:W4:Y:S01]  /*1800*/  LDG.E.U8 R7, desc[UR36][R30.64] ;  /* 0x000000241e077981 */ /* 0x000722000c1e1100 */
[----:B------:R-:W-:Y:S02]  /*1810*/  LEA.HI.X.SX32 R33, R8, UR39, 0x1, P0 ;  /* 0x0000002708217c11 */ /* 0x000fe400080f0eff */
[----:B------:R-:W-:-:S03]  /*1820*/  IADD3 R4, P0, PT, R9, UR38, RZ ;  /* 0x0000002609047c10 */ /* 0x000fc6000ff1e0ff */
[----:B------:R-:W2:Y:S01]  /*1830*/  LDG.E.U8 R27, desc[UR36][R32.64] ;  /* 0x00000024201b7981 */ /* 0x000ea2000c1e1100 */
[----:B------:R-:W-:Y:S02]  /*1840*/  LEA.HI.X.SX32 R5, R9, UR39, 0x1, P0 ;  /* 0x0000002709057c11 */ /* 0x000fe400080f0eff */
[----:B------:R-:W-:-:S03]  /*1850*/  IADD3 R8, P0, PT, R10, UR38, RZ ;  /* 0x000000260a087c10 */ /* 0x000fc6000ff1e0ff */
[----:B------:R-:W2:Y:S01]  /*1860*/  LDG.E.U8 R4, desc[UR36][R4.64] ;  /* 0x0000002404047981 */ /* 0x000ea2000c1e1100 */
[----:B------:R-:W-:Y:S02]  /*1870*/  LEA.HI.X.SX32 R9, R10, UR39, 0x1, P0 ;  /* 0x000000270a097c11 */ /* 0x000fe400080f0eff */
[----:B0-----:R-:W-:-:S03]  /*1880*/  IADD3 R28, P0, PT, R11, UR38, RZ ;  /* 0x000000260b1c7c10 */ /* 0x001fc6000ff1e0ff */
[----:B------:R0:W2:Y:S01]  /*1890*/  LDG.E.U8 R35, desc[UR36][R8.64] ;  /* 0x0000002408237981 */ /* 0x0000a2000c1e1100 */
[----:B------:R-:W-:-:S05]  /*18a0*/  LEA.HI.X.SX32 R29, R11, UR39, 0x1, P0 ;  /* 0x000000270b1d7c11 */ /* 0x000fca00080f0eff */
[----:B------:R-:W2:Y:S01]  /*18b0*/  LDG.E.U8 R28, desc[UR36][R28.64] ;  /* 0x000000241c1c7981 */ /* 0x000ea2000c1e1100 */
[----:B---3--:R-:W-:-:S04]  /*18c0*/  IADD3 R30, P0, PT, R12, UR38, RZ ;  /* 0x000000260c1e7c10 */ /* 0x008fc8000ff1e0ff */
[----:B------:R-:W-:Y:S02]  /*18d0*/  LEA.HI.X.SX32 R31, R12, UR39, 0x1, P0 ;  /* 0x000000270c1f7c11 */ /* 0x000fe400080f0eff */
[----:B------:R-:W-:-:S04]  /*18e0*/  IADD3 R10, P0, PT, R13, UR38, RZ ;  /* 0x000000260d0a7c10 */ /* 0x000fc8000ff1e0ff */
[----:B------:R-:W-:Y:S01]  /*18f0*/  LEA.HI.X.SX32 R11, R13, UR39, 0x1, P0 ;  /* 0x000000270d0b7c11 */ /* 0x000fe200080f0eff */
[----:B------:R-:W3:Y:S01]  /*1900*/  LDG.E.U8 R31, desc[UR36][R30.64] ;  /* 0x000000241e1f7981 */ /* 0x000ee2000c1e1100 */
[----:B------:R-:W-:-:S03]  /*1910*/  IADD3 R12, P0, PT, R14, UR38, RZ ;  /* 0x000000260e0c7c10 */ /* 0x000fc6000ff1e0ff */
[----:B------:R-:W3:Y:S01]  /*1920*/  LDG.E.U8 R10, desc[UR36][R10.64] ;  /* 0x000000240a0a7981 */ /* 0x000ee2000c1e1100 */
[----:B------:R-:W-:Y:S02]  /*1930*/  LEA.HI.X.SX32 R13, R14, UR39, 0x1, P0 ;  /* 0x000000270e0d7c11 */ /* 0x000fe400080f0eff */
[----:B0-----:R-:W-:-:S04]  /*1940*/  IADD3 R8, P0, PT, R15, UR38, RZ ;  /* 0x000000260f087c10 */ /* 0x001fc8000ff1e0ff */
[----:B------:R-:W-:Y:S01]  /*1950*/  LEA.HI.X.SX32 R9, R15, UR39, 0x1, P0 ;  /* 0x000000270f097c11 */ /* 0x000fe200080f0eff */
[----:B------:R-:W3:Y:S04]  /*1960*/  LDG.E.U8 R13, desc[UR36][R12.64] ;  /* 0x000000240c0d7981 */ /* 0x000ee8000c1e1100 */
[----:B------:R-:W3:Y:S01]  /*1970*/  LDG.E.U8 R8, desc[UR36][R8.64] ;  /* 0x0000002408087981 */ /* 0x000ee2000c1e1100 */
[----:B------:R-:W-:-:S04]  /*1980*/  IADD3 R20, PT, PT, R20, 0x10, RZ ;  /* 0x0000001014147810 */ /* 0x000fc80007ffe0ff */
[----:B------:R-:W-:Y:S02]  /*1990*/  ISETP.NE.AND P0, PT, R20, RZ, PT ;  /* 0x000000ff1400720c */ /* 0x000fe40003f05270 */
[----:B----4-:R-:W-:Y:S02]  /*19a0*/  PRMT R5, R6, 0x3340, R7 ;  /* 0x0000334006057816 */ /* 0x010fe40000000007 */
[----:B--2---:R-:W-:-:S04]  /*19b0*/  PRMT R26, R26, 0x3340, R25 ;  /* 0x000033401a1a7816 */ /* 0x004fc80000000019 */
[----:B------:R-:W-:Y:S02]  /*19c0*/  PRMT R5, R26, 0x5410, R5 ;  /* 0x000054101a057816 */ /* 0x000fe40000000005 */
[----:B------:R-:W-:Y:S02]  /*19d0*/  PRMT R27, R27, 0x3340, R4 ;  /* 0x000033401b1b7816 */ /* 0x000fe40000000004 */
[----:B------:R-:W-:Y:S02]  /*19e0*/  PRMT R4, R24, 0x5410, R21 ;  /* 0x0000541018047816 */ /* 0x000fe40000000015 */
[----:B------:R-:W-:-:S04]  /*19f0*/  PRMT R6, R35, 0x3340, R28 ;  /* 0x0000334023067816 */ /* 0x000fc8000000001c */
[----:B------:R-:W-:Y:S01]  /*1a00*/  PRMT R6, R27, 0x5410, R6 ;  /* 0x000054101b067816 */ /* 0x000fe20000000006 */
[----:B------:R-:W-:Y:S01]  /*1a10*/  VIADD R3, R3, 0x40 ;  /* 0x0000004003037836 */ /* 0x000fe20000000000 */
[----:B---3--:R-:W-:Y:S02]  /*1a20*/  PRMT R10, R31, 0x3340, R10 ;  /* 0x000033401f0a7816 */ /* 0x008fe4000000000a */
[----:B------:R-:W-:-:S04]  /*1a30*/  PRMT R7, R13, 0x3340, R8 ;  /* 0x000033400d077816 */ /* 0x000fc80000000008 */
[----:B------:R-:W-:-:S05]  /*1a40*/  PRMT R7, R10, 0x5410, R7 ;  /* 0x000054100a077816 */ /* 0x000fca0000000007 */
[----:B------:R0:W-:Y:S02]  /*1a50*/  STL.128 [R0], R4 ;  /* 0x0000000400007387 */ /* 0x0001e40000100c00 */
[----:B0-----:R-:W-:Y:S01]  /*1a60*/  VIADD R0, R0, 0x10 ;  /* 0x0000001000007836 */ /* 0x001fe20000000000 */
[----:B------:R-:W-:Y:S06]  /*1a70*/  @P0 BRA `(.L_x_30) ;  /* 0xfffffff800e80947 */ /* 0x000fec000383ffff */
[----:B------:R-:W-:Y:S05]  /*1a80*/  BSYNC.RECONVERGENT B0 ;  /* 0x0000000000007941 */ /* 0x000fea0003800200 */
.L_x_29:
[----:B------:R-:W0:Y:S02]  /*1a90*/  LDCU UR4, c[0x0][0x394] ;  /* 0x00007280ff0477ac */ /* 0x000e240008000800 */
[----:B0-----:R-:W-:-:S06]  /*1aa0*/  ULOP3.LUT UR4, UR4, 0x7ffffff0, URZ, 0xc0, !UPT ;  /* 0x7ffffff004047892 */ /* 0x001fcc000f8ec0ff */
[----:B------:R-:W-:-:S07]  /*1ab0*/  IMAD.U32 R0, RZ, RZ, UR4 ;  /* 0x00000004ff007e24 */ /* 0x000fce000f8e00ff */
.L_x_28:
[----:B------:R-:W1:Y:S01]  /*1ac0*/  LDCU UR4, c[0x0][0x394] ;  /* 0x00007280ff0477ac */ /* 0x000e620008000800 */
[----:B------:R-:W2:Y:S01]  /*1ad0*/  LDCU UR7, c[0x0][0x394] ;  /* 0x00007280ff0777ac */ /* 0x000ea20008000800 */
[----:B-1----:R-:W-:-:S04]  /*1ae0*/  ULOP3.LUT UR5, UR4, 0xf, URZ, 0xc0, !UPT ;  /* 0x0000000f04057892 */ /* 0x002fc8000f8ec0ff */
[----:B------:R-:W-:Y:S01]  /*1af0*/  UISETP.NE.AND UP0, UPT, UR5, URZ, UPT ;  /* 0x000000ff0500728c */ /* 0x000fe2000bf05270 */
[----:B--2---:R-:W-:-:S08]  /*1b00*/  IMAD.U32 R4, RZ, RZ, UR7 ;  /* 0x00000007ff047e24 */ /* 0x004fd0000f8e00ff */
[----:B------:R-:W-:Y:S05]  /*1b10*/  BRA.U !UP0, `(.L_x_27) ;  /* 0x0000000508ac7547 */ /* 0x000fea000b800000 */
[----:B------:R-:W-:Y:S02]  /*1b20*/  ULOP3.LUT UR6, UR4, 0x7, URZ, 0xc0, !UPT ;  /* 0x0000000704067892 */ /* 0x000fe4000f8ec0ff */
[----:B------:R-:W-:Y:S02]  /*1b30*/  UIADD3 UR4, UPT, UPT, UR5, -0x1, URZ ;  /* 0xffffffff05047890 */ /* 0x000fe4000fffe0ff */
[----:B------:R-:W-:Y:S02]  /*1b40*/  UISETP.NE.AND UP1, UPT, UR6, URZ, UPT ;  /* 0x000000ff0600728c */ /* 0x000fe4000bf25270 */
[----:B------:R-:W-:-:S09]  /*1b50*/  UISETP.GE.U32.AND UP0, UPT, UR4, 0x7, UPT ;  /* 0x000000070400788c */ /* 0x000fd2000bf06070 */
[----:B------:R-:W-:Y:S05]  /*1b60*/  BRA.U !UP0, `(.L_x_31) ;  /* 0x0000000108b07547 */ /* 0x000fea000b800000 */
[----:B------:R-:W-:Y:S01]  /*1b70*/  LEA R3, R0, R1, 0x2 ;  /* 0x0000000100037211 */ /* 0x000fe200078e10ff */
[----:B------:R-:W1:Y:S04]  /*1b80*/  LDCU.64 UR4, c[0x0][0x388] ;  /* 0x00007100ff0477ac */ /* 0x000e680008000a00 */
[----:B------:R-:W1:Y:S02]  /*1b90*/  LDL R5, [R3] ;  /* 0x0000000003057983 */ /* 0x000e640000100800 */
[----:B-1----:R-:W-:-:S04]  /*1ba0*/  IADD3 R4, P0, PT, R5, UR4, RZ ;  /* 0x0000000405047c10 */ /* 0x002fc8000ff1e0ff */
[----:B------:R-:W-:-:S05]  /*1bb0*/  LEA.HI.X.SX32 R5, R5, UR5, 0x1, P0 ;  /* 0x0000000505057c11 */ /* 0x000fca00080f0eff */
[----:B------:R-:W2:Y:S01]  /*1bc0*/  LDG.E.U8 R4, desc[UR36][R4.64] ;  /* 0x0000002404047981 */ /* 0x000ea2000c1e1100 */
[----:B0-----:R-:W-:-:S05]  /*1bd0*/  IMAD.IADD R11, R1, 0x1, R0 ;  /* 0x00000001010b7824 */ /* 0x001fca00078e0200 */
[----:B--2---:R0:W-:Y:S04]  /*1be0*/  STL.U8 [R11+0x100], R4 ;  /* 0x000100040b007387 */ /* 0x0041e80000100000 */
[----:B------:R-:W2:Y:S02]  /*1bf0*/  LDL R7, [R3+0x4] ;  /* 0x0000040003077983 */ /* 0x000ea40000100800 */
[----:B--2---:R-:W-:-:S04]  /*1c00*/  IADD3 R6, P0, PT, R7, UR4, RZ ;  /* 0x0000000407067c10 */ /* 0x004fc8000ff1e0ff */
[----:B------:R-:W-:-:S05]  /*1c10*/  LEA.HI.X.SX32 R7, R7, UR5, 0x1, P0 ;  /* 0x0000000507077c11 */ /* 0x000fca00080f0eff */
[----:B------:R-:W2:Y:S04]  /*1c20*/  LDG.E.U8 R6, desc[UR36][R6.64] ;  /* 0x0000002406067981 */ /* 0x000ea8000c1e1100 */
[----:B--2---:R1:W-:Y:S04]  /*1c30*/  STL.U8 [R11+0x101], R6 ;  /* 0x000101060b007387 */ /* 0x0043e80000100000 */
[----:B------:R-:W2:Y:S02]  /*1c40*/  LDL R9, [R3+0x8] ;  /* 0x0000080003097983 */ /* 0x000ea40000100800 */
[----:B--2---:R-:W-:-:S04]  /*1c50*/  IADD3 R8, P0, PT, R9, UR4, RZ ;  /* 0x0000000409087c10 */ /* 0x004fc8000ff1e0ff */
[----:B------:R-:W-:-:S05]  /*1c60*/  LEA.HI.X.SX32 R9, R9, UR5, 0x1, P0 ;  /* 0x0000000509097c11 */ /* 0x000fca00080f0eff */
[----:B------:R-:W2:Y:S04]  /*1c70*/  LDG.E.U8 R8, desc[UR36][R8.64] ;  /* 0x0000002408087981 */ /* 0x000ea8000c1e1100 */
[----:B--2---:R2:W-:Y:S04]  /*1c80*/  STL.U8 [R11+0x102], R8 ;  /* 0x000102080b007387 */ /* 0x0045e80000100000 */
[----:B------:R-:W0:Y:S02]  /*1c90*/  LDL R5, [R3+0xc] ;  /* 0x00000c0003057983 */ /* 0x000e240000100800 */
[----:B0-----:R-:W-:-:S04]  /*1ca0*/  IADD3 R4, P0, PT, R5, UR4, RZ ;  /* 0x0000000405047c10 */ /* 0x001fc8000ff1e0ff */
[----:B------:R-:W-:-:S05]  /*1cb0*/  LEA.HI.X.SX32 R5, R5, UR5, 0x1, P0 ;  /* 0x0000000505057c11 */ /* 0x000fca00080f0eff */
[----:B------:R-:W4:Y:S04]  /*1cc0*/  LDG.E.U8 R4, desc[UR36][R4.64] ;  /* 0x0000002404047981 */ /* 0x000f28000c1e1100 */
[----:B----4-:R0:W-:Y:S04]  /*1cd0*/  STL.U8 [R11+0x103], R4 ;  /* 0x000103040b007387 */ /* 0x0101e80000100000 */
[----:B------:R-:W1:Y:S02]  /*1ce0*/  LDL R7, [R3+0x10] ;  /* 0x0000100003077983 */ /* 0x000e640000100800 */
[----:B-1----:R-:W-:-:S04]  /*1cf0*/  IADD3 R6, P0, PT, R7, UR4, RZ ;  /* 0x0000000407067c10 */ /* 0x002fc8000ff1e0ff */
[----:B------:R-:W-:-:S05]  /*1d00*/  LEA.HI.X.SX32 R7, R7, UR5, 0x1, P0 ;  /* 0x0000000507077c11 */ /* 0x000fca00080f0eff */
[----:B------:R-:W4:Y:S04]  /*1d10*/  LDG.E.U8 R6, desc[UR36][R6.64] ;  /* 0x0000002406067981 */ /* 0x000f28000c1e1100 */
[----:B----4-:R1:W-:Y:S04]  /*1d20*/  STL.U8 [R11+0x104], R6 ;  /* 0x000104060b007387 */ /* 0x0103e80000100000 */
        /* <DEDUP_REMOVED lines=13> */
[----:B------:R-:W4:Y:S01]  /*1e00*/  LDG.E.U8 R6, desc[UR36][R6.64] ;  /* 0x0000002406067981 */ /* 0x000f22000c1e1100 */
[----:B------:R-:W-:-:S03]  /*1e10*/  VIADD R0, R0, 0x8 ;  /* 0x0000000800007836 */ /* 0x000fc60000000000 */
[----:B----4-:R2:W-:Y:S04]  /*1e20*/  STL.U8 [R11+0x107], R6 ;  /* 0x000107060b007387 */ /* 0x0105e80000100000 */
.L_x_31:
[----:B--2---:R-:W-:Y:S01]  /*1e30*/  IMAD.U32 R4, RZ, RZ, UR7 ;  /* 0x00000007ff047e24 */ /* 0x004fe2000f8e00ff */
[----:B------:R-:W-:Y:S06]  /*1e40*/  BRA.U !UP1, `(.L_x_27) ;  /* 0x0000000109e07547 */ /* 0x000fec000b800000 */
[----:B------:R-:W1:Y:S01]  /*1e50*/  LDCU UR5, c[0x0][0x394] ;  /* 0x00007280ff0577ac */ /* 0x000e620008000800 */
[----:B------:R-:W-:-:S04]  /*1e60*/  UIADD3 UR4, UPT, UPT, UR6, -0x1, URZ ;  /* 0xffffffff06047890 */ /* 0x000fc8000fffe0ff */
[----:B------:R-:W-:Y:S02]  /*1e70*/  UISETP.GE.U32.AND UP0, UPT, UR4, 0x3, UPT ;  /* 0x000000030400788c */ /* 0x000fe4000bf06070 */
[----:B-1----:R-:W-:-:S07]  /*1e80*/  ULOP3.LUT UP1, UR5, UR5, 0x3, URZ, 0xc0, !UPT ;  /* 0x0000000305057892 */ /* 0x002fce000f82c0ff */
[----:B------:R-:W-:Y:S05]  /*1e90*/  BRA.U !UP0, `(.L_x_32) ;  /* 0x0000000108607547 */ /* 0x000fea000b800000 */
[----:B------:R-:W-:Y:S01]  /*1ea0*/  IMAD R10, R0, 0x4, R1 ;  /* 0x00000004000a7824 */ /* 0x000fe200078e0201 */
[----:B------:R-:W1:Y:S04]  /*1eb0*/  LDCU.64 UR8, c[0x0][0x388] ;  /* 0x00007100ff0877ac */ /* 0x000e680008000a00 */
[----:B------:R-:W1:Y:S02]  /*1ec0*/  LDL R3, [R10] ;  /* 0x000000000a037983 */ /* 0x000e640000100800 */
[----:B-1----:R-:W-:-:S04]  /*1ed0*/  IADD3 R4, P0, PT, R3, UR8, RZ ;  /* 0x0000000803047c10 */ /* 0x002fc8000ff1e0ff */
[----:B------:R-:W-:-:S05]  /*1ee0*/  LEA.HI.X.SX32 R5, R3, UR9, 0x1, P0 ;  /* 0x0000000903057c11 */ /* 0x000fca00080f0eff */
[----:B------:R-:W2:Y:S01]  /*1ef0*/  LDG.E.U8 R4, desc[UR36][R4.64] ;  /* 0x0000002404047981 */ /* 0x000ea2000c1e1100 */
[----:B0-----:R-:W-:-:S05]  /*1f00*/  IADD3 R11, PT, PT, R1, R0, RZ ;  /* 0x00000000010b7210 */ /* 0x001fca0007ffe0ff */
        /* <DEDUP_REMOVED lines=14> */
[----:B------:R-:W2:Y:S01]  /*1ff0*/  LDG.E.U8 R4, desc[UR36][R4.64] ;  /* 0x0000002404047981 */ /* 0x000ea2000c1e1100 */
[----:B------:R-:W-:-:S03]  /*2000*/  VIADD R0, R0, 0x4 ;  /* 0x0000000400007836 */ /* 0x000fc60000000000 */
[----:B--2---:R1:W-:Y:S04]  /*2010*/  STL.U8 [R11+0x103], R4 ;  /* 0x000103040b007387 */ /* 0x0043e80000100000 */
.L_x_32:
[----:B-1----:R-:W-:Y:S01]  /*2020*/  IMAD.U32 R4, RZ, RZ, UR7 ;  /* 0x00000007ff047e24 */ /* 0x002fe2000f8e00ff */
[----:B------:R-:W-:Y:S06]  /*2030*/  BRA.U !UP1, `(.L_x_27) ;  /* 0x0000000109647547 */ /* 0x000fec000b800000 */
[----:B------:R-:W-:Y:S01]  /*2040*/  IMAD R3, R0, 0x4, R1 ;  /* 0x0000000400037824 */ /* 0x000fe200078e0201 */
[----:B------:R-:W1:Y:S04]  /*2050*/  LDCU.64 UR8, c[0x0][0x388] ;  /* 0x00007100ff0877ac */ /* 0x000e680008000a00 */
[----:B------:R-:W1:Y:S02]  /*2060*/  LDL R4, [R3] ;  /* 0x0000000003047983 */ /* 0x000e640000100800 */
[----:B-1----:R-:W-:-:S04]  /*2070*/  IADD3 R6, P0, PT, R4, UR8, RZ ;  /* 0x0000000804067c10 */ /* 0x002fc8000ff1e0ff */
[----:B------:R-:W-:-:S05]  /*2080*/  LEA.HI.X.SX32 R7, R4, UR9, 0x1, P0 ;  /* 0x0000000904077c11 */ /* 0x000fca00080f0eff */
[----:B------:R-:W2:Y:S01]  /*2090*/  LDG.E.U8 R6, desc[UR36][R6.64] ;  /* 0x0000002406067981 */ /* 0x000ea2000c1e1100 */
[----:B------:R-:W-:Y:S01]  /*20a0*/  IMAD.IADD R5, R1, 0x1, R0 ;  /* 0x0000000101057824 */ /* 0x000fe200078e0200 */
[----:B------:R-:W-:Y:S01]  /*20b0*/  UISETP.NE.AND UP0, UPT, UR5, 0x1, UPT ;  /* 0x000000010500788c */ /* 0x000fe2000bf05270 */
[----:B------:R-:W-:-:S03]  /*20c0*/  MOV R4, UR7 ;  /* 0x0000000700047c02 */ /* 0x000fc60008000f00 */
[----:B--2---:R1:W-:Y:S05]  /*20d0*/  STL.U8 [R5+0x100], R6 ;  /* 0x0001000605007387 */ /* 0x0043ea0000100000 */
[----:B------:R-:W-:Y:S05]  /*20e0*/  BRA.U !UP0, `(.L_x_27) ;  /* 0x0000000108387547 */ /* 0x000fea000b800000 */
[----:B------:R-:W1:Y:S02]  /*20f0*/  LDL R0, [R3+0x4] ;  /* 0x0000040003007983 */ /* 0x000e640000100800 */
[----:B-1----:R-:W-:-:S04]  /*2100*/  IADD3 R6, P0, PT, R0, UR8, RZ ;  /* 0x0000000800067c10 */ /* 0x002fc8000ff1e0ff */
[----:B------:R-:W-:-:S05]  /*2110*/  LEA.HI.X.SX32 R7, R0, UR9, 0x1, P0 ;  /* 0x0000000900077c11 */ /* 0x000fca00080f0eff */
[----:B------:R-:W2:Y:S01]  /*2120*/  LDG.E.U8 R6, desc[UR36][R6.64] ;  /* 0x0000002406067981 */ /* 0x000ea2000c1e1100 */
[----:B------:R-:W-:Y:S01]  /*2130*/  UISETP.NE.AND UP0, UPT, UR5, 0x2, UPT ;  /* 0x000000020500788c */ /* 0x000fe2000bf05270 */
[----:B------:R-:W-:Y:S02]  /*2140*/  IMAD.U32 R4, RZ, RZ, UR7 ;  /* 0x00000007ff047e24 */ /* 0x000fe4000f8e00ff */
[----:B--2---:R4:W-:Y:S06]  /*2150*/  STL.U8 [R5+0x101], R6 ;  /* 0x0001010605007387 */ /* 0x0049ec0000100000 */
[----:B------:R-:W-:Y:S05]  /*2160*/  BRA.U !UP0, `(.L_x_27) ;  /* 0x0000000108187547 */ /* 0x000fea000b800000 */
[----:B------:R-:W4:Y:S02]  /*2170*/  LDL R3, [R3+0x8] ;  /* 0x0000080003037983 */ /* 0x000f240000100800 */
[----:B----4-:R-:W-:-:S04]  /*2180*/  IADD3 R6, P0, PT, R3, UR8, RZ ;  /* 0x0000000803067c10 */ /* 0x010fc8000ff1e0ff */
[----:B------:R-:W-:-:S05]  /*2190*/  LEA.HI.X.SX32 R7, R3, UR9, 0x1, P0 ;  /* 0x0000000903077c11 */ /* 0x000fca00080f0eff */
[----:B------:R-:W2:Y:S01]  /*21a0*/  LDG.E.U8 R6, desc[UR36][R6.64] ;  /* 0x0000002406067981 */ /* 0x000ea2000c1e1100 */
[----:B------:R-:W-:-:S03]  /*21b0*/  IMAD.U32 R4, RZ, RZ, UR7 ;  /* 0x00000007ff047e24 */ /* 0x000fc6000f8e00ff */
[----:B--2---:R1:W-:Y:S04]  /*21c0*/  STL.U8 [R5+0x102], R6 ;  /* 0x0001020605007387 */ /* 0x0043e80000100000 */
.L_x_27:
[----:B------:R-:W-:Y:S01]  /*21d0*/  IMAD.IADD R4, R1, 0x1, R4 ;  /* 0x0000000101047824 */ /* 0x000fe200078e0204 */
[----:B-----5:R-:W-:-:S04]  /*21e0*/  ISETP.NE.AND P0, PT, R19, RZ, PT ;  /* 0x000000ff1300720c */ /* 0x020fc80003f05270 */
[----:B------:R0:W-:Y:S09]  /*21f0*/  STL.U8 [R4+0x100], RZ ;  /* 0x000100ff04007387 */ /* 0x0001f20000100000 */
[----:B0-----:R-:W-:Y:S05]  /*2200*/  @!P0 BRA `(.L_x_33) ;  /* 0x0000000000308947 */ /* 0x001fea0003800000 */
[----:B------:R-:W-:Y:S01]  /*2210*/  IADD3 R10, P0, PT, R16, 0x100, RZ ;  /* 0x00000100100a7810 */ /* 0x000fe20007f1e0ff */
[----:B------:R-:W0:Y:S01]  /*2220*/  LDCU.64 UR4, c[0x4][0x8] ;  /* 0x01000100ff0477ac */ /* 0x000e220008000a00 */
[----:B--2---:R-:W-:-:S03]  /*2230*/  MOV R0, 0x0 ;  /* 0x0000000000007802 */ /* 0x004fc60000000f00 */
[----:B------:R-:W-:Y:S01]  /*2240*/  IMAD.X R11, RZ, RZ, R2, P0 ;  /* 0x000000ffff0b7224 */ /* 0x000fe200000e0602 */
[----:B------:R2:W2:Y:S01]  /*2250*/  LDC.64 R8, c[0x4][R0] ;  /* 0x0100000000087b82 */ /* 0x0004a20000000a00 */
[----:B-1--4-:R-:W-:-:S03]  /*2260*/  IADD3 R6, P0, PT, R16, 0x140, RZ ;  /* 0x0000014010067810 */ /* 0x012fc60007f1e0ff */
[----:B------:R1:W-:Y:S02]  /*2270*/  STL.64 [R1+0x140], R10 ;  /* 0x0001400a01007387 */ /* 0x0003e40000100a00 */
[----:B------:R-:W-:Y:S01]  /*2280*/  IMAD.X R7, RZ, RZ, R2, P0 ;  /* 0x000000ffff077224 */ /* 0x000fe200000e0602 */
[----:B0-----:R-:W-:Y:S01]  /*2290*/  MOV R4, UR4 ;  /* 0x0000000400047c02 */ /* 0x001fe20008000f00 */
[----:B------:R-:W-:-:S07]  /*22a0*/  IMAD.U32 R5, RZ, RZ, UR5 ;  /* 0x00000005ff057e24 */ /* 0x000fce000f8e00ff */
[----:B------:R-:W-:-:S07]  /*22b0*/  LEPC R20, `(.L_x_33) ;  /* 0x000000001014794e */ /* 0x000fce0000000000 */
[----:B-123--:R-:W-:Y:S05]  /*22c0*/  CALL.ABS.NOINC R8 ;  /* 0x0000000008007343 */ /* 0x00efea0003c00000 */
.L_x_33:
[----:B--2---:R-:W2:Y:S01]  /*22d0*/  LDL.U8 R0, [R1+0x100] ;  /* 0x0001000001007983 */ /* 0x004ea20000100000 */
[----:B------:R-:W-:Y:S01]  /*22e0*/  BSSY.RECONVERGENT B0, `(.L_x_34) ;  /* 0x000000c000007945 */ /* 0x000fe20003800200 */
[----:B--2---:R-:W-:Y:S01]  /*22f0*/  ISETP.NE.AND P0, PT, R0, RZ, PT ;  /* 0x000000ff0000720c */ /* 0x004fe20003f05270 */
[----:B------:R-:W-:-:S12]  /*2300*/  IMAD.MOV.U32 R0, RZ, RZ, RZ ;  /* 0x000000ffff007224 */ /* 0x000fd800078e00ff */
[----:B------:R-:W-:Y:S05]  /*2310*/  @!P0 BRA `(.L_x_35) ;  /* 0x0000000000208947 */ /* 0x000fea0003800000 */
[----:B------:R-:W-:Y:S01]  /*2320*/  BSSY.RECONVERGENT B1, `(.L_x_35) ;  /* 0x0000007000017945 */ /* 0x000fe20003800200 */
[----:B------:R-:W-:-:S07]  /*2330*/  IMAD.MOV.U32 R0, RZ, RZ, RZ ;  /* 0x000000ffff007224 */ /* 0x000fce00078e00ff */
.L_x_36:
[----:B------:R-:W-:-:S06]  /*2340*/  IADD3 R3, PT, PT, R1, R0, RZ ;  /* 0x0000000001037210 */ /* 0x000fcc0007ffe0ff */
[----:B------:R-:W2:Y:S01]  /*2350*/  LDL.U8 R3, [R3+0x101] ;  /* 0x0001010003037983 */ /* 0x000ea20000100000 */
[----:B------:R-:W-:Y:S01]  /*2360*/  VIADD R0, R0, 0x1 ;  /* 0x0000000100007836 */ /* 0x000fe20000000000 */
[----:B--2---:R-:W-:-:S13]  /*2370*/  ISETP.NE.AND P0, PT, R3, RZ, PT ;  /* 0x000000ff0300720c */ /* 0x004fda0003f05270 */
[----:B------:R-:W-:Y:S05]  /*2380*/  @P0 BRA `(.L_x_36) ;  /* 0xfffffffc00ec0947 */ /* 0x000fea000383ffff */
[----:B---3--:R-:W-:Y:S05]  /*2390*/  BSYNC.RECONVERGENT B1 ;  /* 0x0000000000017941 */ /* 0x008fea0003800200 */
.L_x_35:
[----:B---3--:R-:W-:Y:S05]  /*23a0*/  BSYNC.RECONVERGENT B0 ;  /* 0x0000000000007941 */ /* 0x008fea0003800200 */
.L_x_34:
[----:B-1--4-:R-:W0:Y:S02]  /*23b0*/  LDC.64 R4, c[0x0][0x398] ;  /* 0x0000e600ff047b82 */ /* 0x012e240000000a00 */
[----:B0-----:R-:W2:Y:S01]  /*23c0*/  LDG.E.U8 R4, desc[UR36][R4.64] ;  /* 0x0000002404047981 */ /* 0x001ea2000c1e1100 */
[----:B------:R-:W-:Y:S01]  /*23d0*/  IMAD.MOV.U32 R3, RZ, RZ, RZ ;  /* 0x000000ffff037224 */ /* 0x000fe200078e00ff */
[----:B--2---:R-:W-:-:S13]  /*23e0*/  ISETP.NE.AND P0, PT, R4, RZ, PT ;  /* 0x000000ff0400720c */ /* 0x004fda0003f05270 */
[----:B------:R-:W-:Y:S05]  /*23f0*/  @!P0 BRA `(.L_x_37) ;  /* 0x0000000000288947 */ /* 0x000fea0003800000 */
[----:B------:R-:W-:Y:S01]  /*2400*/  BSSY.RECONVERGENT B0, `(.L_x_37) ;  /* 0x0000009000007945 */ /* 0x000fe20003800200 */
[----:B------:R-:W-:-:S07]  /*2410*/  IMAD.MOV.U32 R3, RZ, RZ, RZ ;  /* 0x000000ffff037224 */ /* 0x000fce00078e00ff */
.L_x_38:
[----:B------:R-:W0:Y:S02]  /*2420*/  LDCU.64 UR4, c[0x0][0x398] ;  /* 0x00007300ff0477ac */ /* 0x000e240008000a00 */
[----:B0-----:R-:W-:-:S05]  /*2430*/  IADD3 R4, P0, PT, R3, UR4, RZ ;  /* 0x0000000403047c10 */ /* 0x001fca000ff1e0ff */
[----:B------:R-:W-:-:S05]  /*2440*/  IMAD.X R5, RZ, RZ, UR5, P0 ;  /* 0x00000005ff057e24 */ /* 0x000fca00080e06ff */
[----:B------:R-:W2:Y:S01]  /*2450*/  LDG.E.U8 R4, desc[UR36][R4.64+0x1] ;  /* 0x0000012404047981 */ /* 0x000ea2000c1e1100 */
[----:B------:R-:W-:Y:S02]  /*2460*/  IADD3 R3, PT, PT, R3, 0x1, RZ ;  /* 0x0000000103037810 */ /* 0x000fe40007ffe0ff */
[----:B--2---:R-:W-:-:S13]  /*2470*/  ISETP.NE.AND P0, PT, R4, RZ, PT ;  /* 0x000000ff0400720c */ /* 0x004fda0003f05270 */
[----:B------:R-:W-:Y:S05]  /*2480*/  @P0 BRA `(.L_x_38) ;  /* 0xfffffffc00e40947 */ /* 0x000fea000383ffff */
[----:B------:R-:W-:Y:S05]  /*2490*/  BSYNC.RECONVERGENT B0 ;  /* 0x0000000000007941 */ /* 0x000fea0003800200 */
.L_x_37:
[----:B------:R-:W-:Y:S01]  /*24a0*/  ISETP.NE.AND P0, PT, R0, R3, PT ;  /* 0x000000030000720c */ /* 0x000fe20003f05270 */
[----:B------:R-:W-:-:S12]  /*24b0*/  BSSY.RECONVERGENT B0, `(.L_x_39) ;  /* 0x0000015000007945 */ /* 0x000fd80003800200 */
[----:B------:R-:W-:Y:S05]  /*24c0*/  @P0 BRA `(.L_x_40) ;  /* 0x00000000004c0947 */ /* 0x000fea0003800000 */
[----:B------:R-:W0:Y:S02]  /*24d0*/  LDCU UR4, c[0x0][0x394] ;  /* 0x00007280ff0477ac */ /* 0x000e240008000800 */
[----:B0-----:R-:W-:-:S09]  /*24e0*/  UISETP.GE.AND UP0, UPT, UR4, 0x1, UPT ;  /* 0x000000010400788c */ /* 0x001fd2000bf06270 */
[----:B------:R-:W-:Y:S05]  /*24f0*/  BRA.U !UP0, `(.L_x_41) ;  /* 0x0000000108347547 */ /* 0x000fea000b800000 */
[----:B------:R-:W-:-:S07]  /*2500*/  IMAD.MOV.U32 R0, RZ, RZ, RZ ;  /* 0x000000ffff007224 */ /* 0x000fce00078e00ff */
.L_x_42:
[----:B------:R-:W0:Y:S01]  /*2510*/  LDCU.64 UR4, c[0x0][0x398] ;  /* 0x00007300ff0477ac */ /* 0x000e220008000a00 */
[----:B------:R-:W-:-:S06]  /*2520*/  IMAD.IADD R3, R1, 0x1, R0 ;  /* 0x0000000101037824 */ /* 0x000fcc00078e0200 */
[----:B------:R-:W2:Y:S01]  /*2530*/  LDL.U8 R3, [R3+0x100] ;  /* 0x0001000003037983 */ /* 0x000ea20000100000 */
[----:B0-----:R-:W-:-:S05]  /*2540*/  IADD3 R4, P0, PT, R0, UR4, RZ ;  /* 0x0000000400047c10 */ /* 0x001fca000ff1e0ff */
[----:B------:R-:W-:-:S05]  /*2550*/  IMAD.X R5, RZ, RZ, UR5, P0 ;  /* 0x00000005ff057e24 */ /* 0x000fca00080e06ff */
[----:B------:R-:W2:Y:S02]  /*2560*/  LDG.E.U8 R4, desc[UR36][R4.64] ;  /* 0x0000002404047981 */ /* 0x000ea4000c1e1100 */
[----:B--2---:R-:W-:-:S13]  /*2570*/  ISETP.NE.AND P0, PT, R3, R4, PT ;  /* 0x000000040300720c */ /* 0x004fda0003f05270 */
[----:B------:R-:W-:Y:S05]  /*2580*/  @P0 BRA `(.L_x_40) ;  /* 0x00000000001c0947 */ /* 0x000fea0003800000 */
[----:B------:R-:W0:Y:S01]  /*2590*/  LDCU UR4, c[0x0][0x394] ;  /* 0x00007280ff0477ac */ /* 0x000e220008000800 */
[----:B------:R-:W-:-:S05]  /*25a0*/  VIADD R0, R0, 0x1 ;  /* 0x0000000100007836 */ /* 0x000fca0000000000 */
[----:B0-----:R-:W-:-:S13]  /*25b0*/  ISETP.NE.AND P0, PT, R0, UR4, PT ;  /* 0x0000000400007c0c */ /* 0x001fda000bf05270 */
[----:B------:R-:W-:Y:S05]  /*25c0*/  @P0 BRA `(.L_x_42) ;  /* 0xfffffffc00d00947 */ /* 0x000fea000383ffff */
.L_x_41:
[----:B------:R-:W0:Y:S01]  /*25d0*/  LDC.64 R4, c[0x0][0x3a0] ;  /* 0x0000e800ff047b82 */ /* 0x000e220000000a00 */
[----:B------:R-:W-:-:S05]  /*25e0*/  HFMA2 R0, -RZ, RZ, 0, 5.9604644775390625e-08 ;  /* 0x00000001ff007431 */ /* 0x000fca00000001ff */
[----:B0-----:R0:W-:Y:S02]  /*25f0*/  STG.E.U8 desc[UR36][R4.64], R0 ;  /* 0x0000000004007986 */ /* 0x0011e4000c101124 */
.L_x_40:
[----:B------:R-:W-:Y:S05]  /*2600*/  BSYNC.RECONVERGENT B0 ;  /* 0x0000000000007941 */ /* 0x000fea0003800200 */
.L_x_39:
[----:B------:R-:W1:Y:S01]  /*2610*/  LDCU UR4, c[0x0][0x394] ;  /* 0x00007280ff0477ac */ /* 0x000e620008000800 */
[----:B------:R-:W-:-:S05]  /*2620*/  IADD3 R22, P0, PT, R22, 0x1, RZ ;  /* 0x0000000116167810 */ /* 0x000fca0007f1e0ff */
[----:B------:R-:W-:Y:S01]  /*2630*/  IMAD.X R23, RZ, RZ, R23, P0 ;  /* 0x000000ffff177224 */ /* 0x000fe200000e0617 */
[----:B-1----:R-:W-:-:S09]  /*2640*/  UISETP.GE.AND UP0, UPT, UR4, 0x1, UPT ;  /* 0x000000010400788c */ /* 0x002fd2000bf06270 */
[----:B------:R-:W-:Y:S05]  /*2650*/  BRA.U !UP0, `(.L_x_43) ;  /* 0x0000000108487547 */ /* 0x000fea000b800000 */
[----:B0-----:R-:W0:Y:S01]  /*2660*/  LDC R4, c[0x0][0x390] ;  /* 0x0000e400ff047b82 */ /* 0x001e220000000800 */
[----:B------:R-:W1:Y:S01]  /*2670*/  LDCU UR4, c[0x0][0x394] ;  /* 0x00007280ff0477ac */ /* 0x000e620008000800 */
[----:B------:R-:W-:Y:S01]  /*2680*/  BSSY.RECONVERGENT B0, `(.L_x_43) ;  /* 0x000000f000007945 */ /* 0x000fe20003800200 */
[----:B-1----:R-:W-:Y:S02]  /*2690*/  IMAD.U32 R0, RZ, RZ, UR4 ;  /* 0x00000004ff007e24 */ /* 0x002fe4000f8e00ff */
[----:B0-----:R-:W-:-:S07]  /*26a0*/  VIADD R4, R4, 0xffffffff ;  /* 0xffffffff04047836 */ /* 0x001fce0000000000 */
.L_x_45:
[----:B------:R-:W-:-:S05]  /*26b0*/  VIADD R6, R0, 0xffffffff ;  /* 0xffffffff00067836 */ /* 0x000fca0000000000 */
[----:B------:R-:W-:-:S05]  /*26c0*/  LEA R3, R6, R1, 0x2 ;  /* 0x0000000106037211 */ /* 0x000fca00078e10ff */
[----:B------:R-:W2:Y:S02]  /*26d0*/  LDL R5, [R3] ;  /* 0x0000000003057983 */ /* 0x000ea40000100800 */
[----:B--2---:R-:W-:-:S13]  /*26e0*/  ISETP.NE.AND P0, PT, R5, R4, PT ;  /* 0x000000040500720c */ /* 0x004fda0003f05270 */
[----:B------:R-:W-:Y:S05]  /*26f0*/  @P0 BRA `(.L_x_44) ;  /* 0x0000000000140947 */ /* 0x000fea0003800000 */
[----:B------:R0:W-:Y:S01]  /*2700*/  STL [R3], RZ ;  /* 0x000000ff03007387 */ /* 0x0001e20000100800 */
[----:B------:R-:W-:Y:S01]  /*2710*/  ISETP.GT.U32.AND P0, PT, R0, 0x1, PT ;  /* 0x000000010000780c */ /* 0x000fe20003f04070 */
[----:B------:R-:W-:-:S12]  /*2720*/  IMAD.MOV.U32 R0, RZ, RZ, R6 ;  /* 0x000000ffff007224 */ /* 0x000fd800078e0006 */
[----:B0-----:R-:W-:Y:S05]  /*2730*/  @P0 BRA `(.L_x_45) ;  /* 0xfffffffc00dc0947 */ /* 0x001fea000383ffff */
[----:B------:R-:W-:Y:S05]  /*2740*/  BRA `(.L_x_46) ;  /* 0x0000000000087947 */ /* 0x000fea0003800000 */
.L_x_44:
[----:B------:R-:W-:-:S05]  /*2750*/  VIADD R0, R5, 0x1 ;  /* 0x0000000105007836 */ /* 0x000fca0000000000 */
[----:B------:R0:W-:Y:S02]  /*2760*/  STL [R3], R0 ;  /* 0x0000000003007387 */ /* 0x0001e40000100800 */
.L_x_46:
[----:B------:R-:W-:Y:S05]  /*2770*/  BSYNC.RECONVERGENT B0 ;  /* 0x0000000000007941 */ /* 0x000fea0003800200 */
.L_x_43:
[----:B------:R-:W1:Y:S02]  /*2780*/  LDCU.64 UR10, c[0x0][0x380] ;  /* 0x00007000ff0a77ac */ /* 0x000e640008000a00 */
[----:B-1----:R-:W-:-:S04]  /*2790*/  UIMAD.WIDE.U32 UR4, UR11, -0x71c71c71, URZ ;  /* 0x8e38e38f0b0478a5 */ /* 0x002fc8000f8e00ff */
[----:B------:R-:W-:Y:S02]  /*27a0*/  UIMAD.WIDE.U32 UR6, UP0, UR10, -0x1c71c71d, UR4 ;  /* 0xe38e38e30a0678a5 */ /* 0x000fe4000f800004 */
[----:B------:R-:W-:Y:S02]  /*27b0*/  UIMAD.WIDE.U32 UR4, UR10, -0x71c71c71, URZ ;  /* 0x8e38e38f0a0478a5 */ /* 0x000fe4000f8e00ff */
[----:B------:R-:W-:Y:S02]  /*27c0*/  UIADD3.X UR9, UPT, UPT, URZ, URZ, URZ, UP0, !UPT ;  /* 0x000000ffff097290 */ /* 0x000fe400087fe4ff */
[----:B------:R-:W-:Y:S01]  /*27d0*/  UIADD3 URZ, UP0, UPT, UR5, UR6, URZ ;  /* 0x0000000605ff7290 */ /* 0x000fe2000ff1e0ff */
[----:B------:R-:W-:-:S03]  /*27e0*/  UMOV UR8, UR7 ;  /* 0x0000000700087c82 */ /* 0x000fc60008000000 */
[----:B------:R-:W-:-:S04]  /*27f0*/  UIMAD.WIDE.U32.X UR8, UR11, -0x1c71c71d, UR8, UP0 ;  /* 0xe38e38e30b0878a5 */ /* 0x000fc800080e0408 */
[----:B------:R-:W-:Y:S02]  /*2800*/  USHF.R.U64 UR4, UR8, 0xf, UR9 ;  /* 0x0000000f08047899 */ /* 0x000fe40008001209 */
[----:B------:R-:W-:-:S04]  /*2810*/  USHF.R.U32.HI UR8, URZ, 0xf, UR9 ;  /* 0x0000000fff087899 */ /* 0x000fc80008011609 */
[----:B0-----:R-:W-:Y:S02]  /*2820*/  IMAD.U32 R4, RZ, RZ, UR4 ;  /* 0x00000004ff047e24 */ /* 0x001fe4000f8e00ff */
[----:B------:R-:W-:Y:S02]  /*2830*/  IMAD.U32 R5, RZ, RZ, UR8 ;  /* 0x00000008ff057e24 */ /* 0x000fe4000f8e00ff */
[C---:B------:R-:W-:Y:S02]  /*2840*/  IMAD R7, R18.reuse, UR8, RZ ;  /* 0x0000000812077c24 */ /* 0x040fe4000f8e02ff */
[----:B------:R-:W-:-:S03]  /*2850*/  IMAD.WIDE.U32 R4, R18, UR4, R4 ;  /* 0x0000000412047c25 */ /* 0x000fc6000f8e0004 */
[----:B------:R-:W-:-:S04]  /*2860*/  IADD3 R3, P0, PT, R4, -0x1, RZ ;  /* 0xffffffff04037810 */ /* 0x000fc80007f1e0ff */
[----:B------:R-:W-:Y:S02]  /*2870*/  IADD3.X R4, PT, PT, R7, -0x1, R5, P0, !PT ;  /* 0xffffffff07047810 */ /* 0x000fe400007fe405 */
[----:B------:R-:W-:-:S04]  /*2880*/  ISETP.GT.U32.AND P0, PT, R3, R22, PT ;  /* 0x000000160300720c */ /* 0x000fc80003f04070 */
[----:B------:R-:W-:-:S13]  /*2890*/  ISETP.GT.U32.AND.EX P0, PT, R4, R23, PT, P0 ;  /* 0x000000170400720c */ /* 0x000fda0003f04100 */
[----:B------:R-:W-:Y:S05]  /*28a0*/  @P0 BRA `(.L_x_47) ;  /* 0xffffffec00100947 */ /* 0x000fea000383ffff */
.L_x_26:
[----:B---3--:R-:W-:Y:S05]  /*28b0*/  BSYNC.RECONVERGENT B6 ;  /* 0x0000000000067941 */ /* 0x008fea0003800200 */
.L_x_0:
[----:B------:R-:W3:Y:S08]  /*28c0*/  LDC.64 R6, c[0x0][0x3a0] ;  /* 0x0000e800ff067b82 */ /* 0x000ef00000000a00 */
[----:B------:R-:W4:Y:S08]  /*28d0*/  LDC.64 R14, c[0x0][0x380] ;  /* 0x0000e000ff0e7b82 */ /* 0x000f300000000a00 */
[----:B-1----:R-:W1:Y:S01]  /*28e0*/  LDC.64 R4, c[0x0][0x380] ;  /* 0x0000e000ff047b82 */ /* 0x002e620000000a00 */
[----:B---3--:R-:W3:Y:S01]  /*28f0*/  LDG.E.U8 R6, desc[UR36][R6.64] ;  /* 0x0000002406067981 */ /* 0x008ee2000c1e1100 */
[----:B----4-:R-:W-:-:S04]  /*2900*/  IMAD.WIDE.U32 R8, R15, -0x71c71c71, RZ ;  /* 0x8e38e38f0f087825 */ /* 0x010fc800078e00ff */
[----:B0-----:R-:W-:-:S04]  /*2910*/  IMAD.WIDE.U32 R10, P0, R14, -0x1c71c71d, R8 ;  /* 0xe38e38e30e0a7825 */ /* 0x001fc80007800008 */
[----:B------:R-:W-:Y:S01]  /*2920*/  IMAD.WIDE.U32 R8, R14, -0x71c71c71, RZ ;  /* 0x8e38e38f0e087825 */ /* 0x000fe200078e00ff */
[----:B------:R-:W-:-:S03]  /*2930*/  IADD3.X R13, PT, PT, RZ, RZ, RZ, P0, !PT ;  /* 0x000000ffff0d7210 */ /* 0x000fc600007fe4ff */
[----:B------:R-:W-:Y:S01]  /*2940*/  IMAD.MOV.U32 R12, RZ, RZ, R11 ;  /* 0x000000ffff0c7224 */ /* 0x000fe200078e000b */
[----:B------:R-:W-:-:S05]  /*2950*/  IADD3 RZ, P0, PT, R9, R10, RZ ;  /* 0x0000000a09ff7210 */ /* 0x000fca0007f1e0ff */
[----:B------:R-:W-:-:S05]  /*2960*/  IMAD.WIDE.U32.X R12, R15, -0x1c71c71d, R12, P0 ;  /* 0xe38e38e30f0c7825 */ /* 0x000fca00000e040c */
[--C-:B--2---:R-:W-:Y:S02]  /*2970*/  SHF.R.U32.HI R3, RZ, 0xf, R13.reuse ;  /* 0x0000000fff037819 */ /* 0x104fe4000001160d */
[----:B------:R-:W-:-:S03]  /*2980*/  SHF.R.U64 R13, R12, 0xf, R13 ;  /* 0x0000000f0c0d7819 */ /* 0x000fc6000000120d */
[----:B------:R-:W-:Y:S02]  /*2990*/  IMAD R3, R3, -0x9000, RZ ;  /* 0xffff700003037824 */ /* 0x000fe400078e02ff */
[----:B-1----:R-:W-:-:S05]  /*29a0*/  IMAD.WIDE.U32 R4, R13, -0x9000, R4 ;  /* 0xffff70000d047825 */ /* 0x002fca00078e0004 */
[----:B------:R-:W-:Y:S02]  /*29b0*/  IADD3 R0, PT, PT, R5, -R13, R3 ;  /* 0x8000000d05007210 */ /* 0x000fe40007ffe003 */
[----:B------:R-:W-:-:S04]  /*29c0*/  ISETP.GT.U32.AND P0, PT, R4, R18, PT ;  /* 0x000000120400720c */ /* 0x000fc80003f04070 */
[----:B------:R-:W-:-:S04]  /*29d0*/  ISETP.GT.U32.AND.EX P0, PT, R0, RZ, PT, P0 ;  /* 0x000000ff0000720c */ /* 0x000fc80003f04100 */
[----:B---3--:R-:W-:-:S13]  /*29e0*/  ISETP.NE.OR P0, PT, R6, RZ, !P0 ;  /* 0x000000ff0600720c */ /* 0x008fda0004705670 */
[----:B------:R-:W-:Y:S05]  /*29f0*/  @P0 EXIT ;  /* 0x000000000000094d */ /* 0x000fea0003800000 */
[----:B------:R-:W0:Y:S01]  /*2a00*/  LDC R4, c[0x0][0x394] ;  /* 0x0000e500ff047b82 */ /* 0x000e220000000800 */
[----:B------:R-:W-:Y:S02]  /*2a10*/  IMAD R18, R13, 0x9000, R18 ;  /* 0x000090000d127824 */ /* 0x000fe400078e0212 */
[----:B------:R-:W-:Y:S01]  /*2a20*/  IMAD.MOV.U32 R0, RZ, RZ, RZ ;  /* 0x000000ffff007224 */ /* 0x000fe200078e00ff */
[----:B0-----:R-:W-:-:S13]  /*2a30*/  ISETP.GE.AND P0, PT, R4, 0x1, PT ;  /* 0x000000010400780c */ /* 0x001fda0003f06270 */
[----:B------:R-:W-:Y:S05]  /*2a40*/  @!P0 BRA `(.L_x_48) ;  /* 0x0000001c00588947 */ /* 0x000fea0003800000 */
[----:B------:R-:W0:Y:S01]  /*2a50*/  LDCU UR5, c[0x0][0x390] ;  /* 0x00007200ff0577ac */ /* 0x000e220008000800 */
[----:B------:R-:W-:Y:S01]  /*2a60*/  VIADD R10, R4, 0xffffffff ;  /* 0xffffffff040a7836 */ /* 0x000fe20000000000 */
[----:B------:R-:W-:Y:S01]  /*2a70*/  SHF.R.S32.HI R7, RZ, 0x1f, R18 ;  /* 0x0000001fff077819 */ /* 0x000fe20000011412 */
[----:B------:R-:W1:Y:S01]  /*2a80*/  LDCU UR4, c[0x0][0x394] ;  /* 0x00007280ff0477ac */ /* 0x000e620008000800 */
[----:B------:R-:W-:Y:S02]  /*2a90*/  MOV R0, R18 ;  /* 0x0000001200007202 */ /* 0x000fe40000000f00 */
[----:B------:R-:W-:Y:S02]  /*2aa0*/  ISETP.GE.U32.AND P0, PT, R10, 0x3, PT ;  /* 0x000000030a00780c */ /* 0x000fe40003f06070 */
[----:B------:R-:W-:Y:S01]  /*2ab0*/  LOP3.LUT R18, R4, 0x3, RZ, 0xc0, !PT ;  /* 0x0000000304127812 */ /* 0x000fe200078ec0ff */
[----:B0-----:R-:W-:Y:S02]  /*2ac0*/  IMAD.U32 R5, RZ, RZ, UR5 ;  /* 0x00000005ff057e24 */ /* 0x001fe4000f8e00ff */
[----:B-1----:R-:W-:-:S03]  /*2ad0*/  IMAD.U32 R20, RZ, RZ, UR4 ;  /* 0x00000004ff147e24 */ /* 0x002fc6000f8e00ff */
[----:B------:R-:W-:-:S05]  /*2ae0*/  SHF.R.S32.HI R3, RZ, 0x1f, R5 ;  /* 0x0000001fff037819 */ /* 0x000fca0000011405 */
[----:B------:R-:W-:Y:S05]  /*2af0*/  @!P0 BRA `(.L_x_49) ;  /* 0x0000000800988947 */ /* 0x000fea0003800000 */
[C---:B------:R-:W-:Y:S01]  /*2b00*/  LOP3.LUT R21, R4.reuse, 0x7ffffffc, RZ, 0xc0, !PT ;  /* 0x7ffffffc04157812 */ /* 0x040fe200078ec0ff */
[----:B------:R-:W-:Y:S01]  /*2b10*/  BSSY.RECONVERGENT B0, `(.L_x_50) ;  /* 0x00000a3000007945 */ /* 0x000fe20003800200 */
[----:B------:R-:W-:-:S03]  /*2b20*/  VIADD R20, R4, 0xfffffffe ;  /* 0xfffffffe04147836 */ /* 0x000fc60000000000 */
[----:B------:R-:W-:-:S07]  /*2b30*/  IMAD.MOV R21, RZ, RZ, -R21 ;  /* 0x000000ffff157224 */ /* 0x000fce00078e0a15 */
.L_x_63:
[----:B0-----:R-:W-:Y:S01]  /*2b40*/  LOP3.LUT R4, R7, R3, RZ, 0xfc, !PT ;  /* 0x0000000307047212 */ /* 0x001fe200078efcff */
[----:B------:R-:W-:Y:S03]  /*2b50*/  BSSY.RECONVERGENT B1, `(.L_x_51) ;  /* 0x0000022000017945 */ /* 0x000fe60003800200 */
[----:B------:R-:W-:-:S13]  /*2b60*/  ISETP.NE.U32.AND P0, PT, R4, RZ, PT ;  /* 0x000000ff0400720c */ /* 0x000fda0003f05070 */
[----:B------:R-:W-:Y:S05]  /*2b70*/  @P0 BRA `(.L_x_52) ;  /* 0x00000000005c0947 */ /* 0x000fea0003800000 */
[----:B------:R-:W-:-:S04]  /*2b80*/  IMAD.U32 R5, RZ, RZ, UR41 ;  /* 0x00000029ff057e24 */ /* 0x000fc8000f8e00ff */
[----:B------:R-:W0:Y:S01]  /*2b90*/  I2F.U32.RP R9, R5 ;  /* 0x0000000500097306 */ /* 0x000e220000209000 */
[----:B------:R-:W-:-:S07]  /*2ba0*/  ISETP.NE.U32.AND P2, PT, R5, RZ, PT ;  /* 0x000000ff0500720c */ /* 0x000fce0003f45070 */
[----:B0-----:R-:W0:Y:S02]  /*2bb0*/  MUFU.RCP R9, R9 ;  /* 0x0000000900097308 */ /* 0x001e240000001000 */
[----:B0-----:R-:W-:Y:S01]  /*2bc0*/  IADD3 R6, PT, PT, R9, 0xffffffe, RZ ;  /* 0x0ffffffe09067810 */ /* 0x001fe20007ffe0ff */
[----:B------:R-:W-:-:S05]  /*2bd0*/  IMAD.MOV.U32 R9, RZ, RZ, RZ ;  /* 0x000000ffff097224 */ /* 0x000fca00078e00ff */
        /* <DEDUP_REMOVED lines=15> */
[----:B------:R-:W-:Y:S01]  /*2cd0*/  IMAD R11, R5, R11, R0 ;  /* 0x0000000b050b7224 */ /* 0x000fe200078e0200 */
[----:B------:R-:W-:Y:S06]  /*2ce0*/  BRA `(.L_x_53) ;  /* 0x0000000000207947 */ /* 0x000fec0003800000 */
.L_x_52:
[----:B------:R-:W-:Y:S01]  /*2cf0*/  IMAD.MOV.U32 R5, RZ, RZ, R7 ;  /* 0x000000ffff057224 */ /* 0x000fe200078e0007 */
[----:B------:R-:W-:-:S07]  /*2d00*/  MOV R4, 0x2d20 ;  /* 0x00002d2000047802 */ /* 0x000fce0000000f00 */
[----:B-----5:R-:W-:Y:S05]  /*2d10*/  CALL.REL.NOINC `($__internal_0_$__cuda_sm20_div_u64) ;  /* 0x0000001c00bc7944 */ /* 0x020fea0003c00000 */
[----:B------:R-:W-:Y:S01]  /*2d20*/  IADD3 R11, PT, PT, -R6, RZ, RZ ;  /* 0x000000ff060b7210 */ /* 0x000fe20007ffe1ff */
[----:B------:R-:W-:Y:S02]  /*2d30*/  IMAD.U32 R5, RZ, RZ, UR41 ;  /* 0x00000029ff057e24 */ /* 0x000fe4000f8e00ff */
[----:B------:R-:W-:Y:S02]  /*2d40*/  IMAD.MOV.U32 R8, RZ, RZ, R6 ;  /* 0x000000ffff087224 */ /* 0x000fe400078e0006 */
[----:B------:R-:W-:Y:S02]  /*2d50*/  IMAD R11, R11, R5, R0 ;  /* 0x000000050b0b7224 */ /* 0x000fe400078e0200 */
[----:B------:R-:W-:-:S07]  /*2d60*/  IMAD.MOV.U32 R9, RZ, RZ, R7 ;  /* 0x000000ffff097224 */ /* 0x000fce00078e0007 */
.L_x_53:
[----:B------:R-:W-:Y:S05]  /*2d70*/  BSYNC.RECONVERGENT B1 ;  /* 0x0000000000017941 */ /* 0x000fea0003800200 */
.L_x_51:
[----:B------:R-:W-:Y:S01]  /*2d80*/  VIADD R0, R20, 0x1 ;  /* 0x0000000114007836 */ /* 0x000fe20000000000 */
[----:B------:R-:W-:Y:S01]  /*2d90*/  LOP3.LUT R4, R9, R3, RZ, 0xfc, !PT ;  /* 0x0000000309047212 */ /* 0x000fe200078efcff */
[----:B------:R-:W-:Y:S03]  /*2da0*/  BSSY.RECONVERGENT B1, `(.L_x_54) ;  /* 0x0000025000017945 */ /* 0x000fe60003800200 */
[----:B------:R-:W-:Y:S02]  /*2db0*/  LEA R0, R0, R1, 0x2 ;  /* 0x0000000100007211 */ /* 0x000fe400078e10ff */
[----:B------:R-:W-:-:S03]  /*2dc0*/  ISETP.NE.U32.AND P0, PT, R4, RZ, PT ;  /* 0x000000ff0400720c */ /* 0x000fc60003f05070 */
[----:B------:R0:W-:Y:S10]  /*2dd0*/  STL [R0], R11 ;  /* 0x0000000b00007387 */ /* 0x0001f40000100800 */
[----:B0-----:R-:W-:Y:S05]  /*2de0*/  @P0 BRA `(.L_x_55) ;  /* 0x00000000005c0947 */ /* 0x001fea0003800000 */
[----:B------:R-:W0:Y:S01]  /*2df0*/  I2F.U32.RP R9, R5 ;  /* 0x0000000500097306 */ /* 0x000e220000209000 */
[----:B------:R-:W-:-:S07]  /*2e00*/  ISETP.NE.U32.AND P2, PT, R5, RZ, PT ;  /* 0x000000ff0500720c */ /* 0x000fce0003f45070 */
[----:B0-----:R-:W0:Y:S02]  /*2e10*/  MUFU.RCP R9, R9 ;  /* 0x0000000900097308 */ /* 0x001e240000001000 */
[----:B0-----:R-:W-:Y:S02]  /*2e20*/  VIADD R6, R9, 0xffffffe ;  /* 0x0ffffffe09067836 */ /* 0x001fe40000000000 */
[----:B------:R-:W-:-:S04]  /*2e30*/  HFMA2 R9, -RZ, RZ, 0, 0 ;  /* 0x00000000ff097431 */ /* 0x000fc800000001ff */
        /* <DEDUP_REMOVED lines=15> */
[----:B------:R-:W-:Y:S02]  /*2f30*/  IMAD R11, R5, R11, R8 ;  /* 0x0000000b050b7224 */ /* 0x000fe400078e0208 */
[----:B------:R-:W-:Y:S01]  /*2f40*/  IMAD.MOV.U32 R8, RZ, RZ, R0 ;  /* 0x000000ffff087224 */ /* 0x000fe200078e0000 */
[----:B------:R-:W-:Y:S06]  /*2f50*/  BRA `(.L_x_56) ;  /* 0x0000000000247947 */ /* 0x000fec0003800000 */
.L_x_55:
[----:B------:R-:W-:Y:S01]  /*2f60*/  IMAD.MOV.U32 R0, RZ, RZ, R8 ;  /* 0x000000ffff007224 */ /* 0x000fe200078e0008 */
[----:B------:R-:W-:Y:S01]  /*2f70*/  MOV R4, 0x2fa0 ;  /* 0x00002fa000047802 */ /* 0x000fe20000000f00 */
[----:B------:R-:W-:-:S07]  /*2f80*/  IMAD.MOV.U32 R5, RZ, RZ, R9 ;  /* 0x000000ffff057224 */ /* 0x000fce00078e0009 */
[----:B-----5:R-:W-:Y:S05]  /*2f90*/  CALL.REL.NOINC `($__internal_0_$__cuda_sm20_div_u64) ;  /* 0x0000001c001c7944 */ /* 0x020fea0003c00000 */
[----:B------:R-:W-:Y:S02]  /*2fa0*/  IMAD.MOV R11, RZ, RZ, -R6 ;  /* 0x000000ffff0b7224 */ /* 0x000fe400078e0a06 */
[----:B------:R-:W-:Y:S02]  /*2fb0*/  IMAD.U32 R5, RZ, RZ, UR41 ;  /* 0x00000029ff057e24 */ /* 0x000fe4000f8e00ff */
[----:B------:R-:W-:Y:S02]  /*2fc0*/  IMAD.MOV.U32 R9, RZ, RZ, R7 ;  /* 0x000000ffff097224 */ /* 0x000fe400078e0007 */
[----:B------:R-:W-:Y:S01]  /*2fd0*/  IMAD R11, R11, R5, R8 ;  /* 0x000000050b0b7224 */ /* 0x000fe200078e0208 */
[----:B------:R-:W-:-:S07]  /*2fe0*/  MOV R8, R6 ;  /* 0x0000000600087202 */ /* 0x000fce0000000f00 */
.L_x_56:
[----:B------:R-:W-:Y:S05]  /*2ff0*/  BSYNC.RECONVERGENT B1 ;  /* 0x0000000000017941 */ /* 0x000fea0003800200 */
.L_x_54:
[----:B------:R-:W-:Y:S01]  /*3000*/  IMAD R0, R20, 0x4, R1 ;  /* 0x0000000414007824 */ /* 0x000fe200078e0201 */
[----:B------:R-:W-:Y:S01]  /*3010*/  LOP3.LUT R4, R9, R3, RZ, 0xfc, !PT ;  /* 0x0000000309047212 */ /* 0x000fe200078efcff */
[----:B------:R-:W-:Y:S03]  /*3020*/  BSSY.RECONVERGENT B1, `(.L_x_57) ;  /* 0x0000024000017945 */ /* 0x000fe60003800200 */
[----:B------:R0:W-:Y:S01]  /*3030*/  STL [R0], R11 ;  /* 0x0000000b00007387 */ /* 0x0001e20000100800 */
[----:B------:R-:W-:-:S13]  /*3040*/  ISETP.NE.U32.AND P0, PT, R4, RZ, PT ;  /* 0x000000ff0400720c */ /* 0x000fda0003f05070 */
[----:B0-----:R-:W-:Y:S05]  /*3050*/  @P0 BRA `(.L_x_58) ;  /* 0x00000000005c0947 */ /* 0x001fea0003800000 */
[----:B------:R-:W0:Y:S01]  /*3060*/  I2F.U32.RP R9, R5 ;  /* 0x0000000500097306 */ /* 0x000e220000209000 */
[----:B------:R-:W-:-:S07]  /*3070*/  ISETP.NE.U32.AND P2, PT, R5, RZ, PT ;  /* 0x000000ff0500720c */ /* 0x000fce0003f45070 */
[----:B0-----:R-:W0:Y:S02]  /*3080*/  MUFU.RCP R9, R9 ;  /* 0x0000000900097308 */ /* 0x001e240000001000 */
[----:B0-----:R-:W-:Y:S02]  /*3090*/  VIADD R6, R9, 0xffffffe ;  /* 0x0ffffffe09067836 */ /* 0x001fe40000000000 */
[----:B------:R-:W-:-:S04]  /*30a0*/  IMAD.MOV.U32 R9, RZ, RZ, RZ ;  /* 0x000000ffff097224 */ /* 0x000fc800078e00ff */
[----:B------:R0:W1:Y:S02]  /*30b0*/  F2I.FTZ.U32.TRUNC.NTZ R7, R6 ;  /* 0x0000000600077305 */ /* 0x000064000021f000 */
[----:B0-----:R-:W-:Y:S02]  /*30c0*/  HFMA2 R6, -RZ, RZ, 0, 0 ;  /* 0x00000000ff067431 */ /* 0x001fe400000001ff */
[----:B-1----:R-:W-:-:S04]  /*30d0*/  IMAD.MOV R0, RZ, RZ, -R7 ;  /* 0x000000ffff007224 */ /* 0x002fc800078e0a07 */
        /* <DEDUP_REMOVED lines=9> */
[----:B------:R-:W-:Y:S01]  /*3170*/  @P1 VIADD R0, R0, 0x1 ;  /* 0x0000000100001836 */ /* 0x000fe20000000000 */
[----:B------:R-:W-:-:S04]  /*3180*/  @!P2 LOP3.LUT R0, RZ, R5, RZ, 0x33, !PT ;  /* 0x00000005ff00a212 */ /* 0x000fc800078e33ff */
[----:B------:R-:W-:-:S05]  /*3190*/  IADD3 R11, PT, PT, -R0, RZ, RZ ;  /* 0x000000ff000b7210 */ /* 0x000fca0007ffe1ff */
[----:B------:R-:W-:Y:S02]  /*31a0*/  IMAD R11, R5, R11, R8 ;  /* 0x0000000b050b7224 */ /* 0x000fe400078e0208 */
[----:B------:R-:W-:Y:S01]  /*31b0*/  IMAD.MOV.U32 R8, RZ, RZ, R0 ;  /* 0x000000ffff087224 */ /* 0x000fe200078e0000 */
[----:B------:R-:W-:Y:S06]  /*31c0*/  BRA `(.L_x_59) ;  /* 0x0000000000247947 */ /* 0x000fec0003800000 */
.L_x_58:
[----:B------:R-:W-:Y:S01]  /*31d0*/  IMAD.MOV.U32 R0, RZ, RZ, R8 ;  /* 0x000000ffff007224 */ /* 0x000fe200078e0008 */
[----:B------:R-:W-:Y:S01]  /*31e0*/  MOV R4, 0x3210 ;  /* 0x0000321000047802 */ /* 0x000fe20000000f00 */
[----:B------:R-:W-:-:S07]  /*31f0*/  IMAD.MOV.U32 R5, RZ, RZ, R9 ;  /* 0x000000ffff057224 */ /* 0x000fce00078e0009 */
[----:B-----5:R-:W-:Y:S05]  /*3200*/  CALL.REL.NOINC `($__internal_0_$__cuda_sm20_div_u64) ;  /* 0x0000001800807944 */ /* 0x020fea0003c00000 */
[----:B------:R-:W-:Y:S01]  /*3210*/  IADD3 R11, PT, PT, -R6, RZ, RZ ;  /* 0x000000ff060b7210 */ /* 0x000fe20007ffe1ff */
[----:B------:R-:W-:Y:S02]  /*3220*/  IMAD.U32 R5, RZ, RZ, UR41 ;  /* 0x00000029ff057e24 */ /* 0x000fe4000f8e00ff */
[----:B------:R-:W-:Y:S02]  /*3230*/  IMAD.MOV.U32 R9, RZ, RZ, R7 ;  /* 0x000000ffff097224 */ /* 0x000fe400078e0007 */
[----:B------:R-:W-:Y:S02]  /*3240*/  IMAD R11, R11, R5, R8 ;  /* 0x000000050b0b7224 */ /* 0x000fe400078e0208 */
[----:B------:R-:W-:-:S07]  /*3250*/  IMAD.MOV.U32 R8, RZ, RZ, R6 ;  /* 0x000000ffff087224 */ /* 0x000fce00078e0006 */
.L_x_59:
[----:B------:R-:W-:Y:S05]  /*3260*/  BSYNC.RECONVERGENT B1 ;  /* 0x0000000000017941 */ /* 0x000fea0003800200 */
.L_x_57:
        /* <DEDUP_REMOVED lines=29> */
.L_x_61:
[----:B------:R-:W-:Y:S01]  /*3440*/  MOV R0, R8 ;  /* 0x0000000800007202 */ /* 0x000fe20000000f00 */
[----:B------:R-:W-:Y:S01]  /*3450*/  IMAD.MOV.U32 R5, RZ, RZ, R9 ;  /* 0x000000ffff057224 */ /* 0x000fe200078e0009 */
[----:B------:R-:W-:-:S07]  /*3460*/  MOV R4, 0x3480 ;  /* 0x0000348000047802 */ /* 0x000fce0000000f00 */
[----:B-----5:R-:W-:Y:S05]  /*3470*/  CALL.REL.NOINC `($__internal_0_$__cuda_sm20_div_u64) ;  /* 0x0000001400e47944 */ /* 0x020fea0003c00000 */
[--C-:B------:R-:W-:Y:S02]  /*3480*/  IMAD.MOV R9, RZ, RZ, -R6.reuse ;  /* 0x000000ffff097224 */ /* 0x100fe400078e0a06 */
[----:B------:R-:W-:Y:S02]  /*3490*/  IMAD.U32 R5, RZ, RZ, UR41 ;  /* 0x00000029ff057e24 */ /* 0x000fe4000f8e00ff */
[----:B------:R-:W-:Y:S02]  /*34a0*/  IMAD.MOV.U32 R0, RZ, RZ, R6 ;  /* 0x000000ffff007224 */ /* 0x000fe400078e0006 */
[----:B------:R-:W-:-:S07]  /*34b0*/  IMAD R9, R9, R5, R8 ;  /* 0x0000000509097224 */ /* 0x000fce00078e0208 */
.L_x_62:
[----:B------:R-:W-:Y:S05]  /*34c0*/  BSYNC.RECONVERGENT B1 ;  /* 0x0000000000017941 */ /* 0x000fea0003800200 */
.L_x_60:
[C---:B------:R-:W-:Y:S01]  /*34d0*/  IADD3 R4, PT, PT, R20.reuse, -0x2, RZ ;  /* 0xfffffffe14047810 */ /* 0x040fe20007ffe0ff */
[----:B------:R-:W-:Y:S02]  /*34e0*/  VIADD R21, R21, 0x4 ;  /* 0x0000000415157836 */ /* 0x000fe40000000000 */
[----:B------:R-:W-:Y:S02]  /*34f0*/  VIADD R20, R20, 0xfffffffc ;  /* 0xfffffffc14147836 */ /* 0x000fe40000000000 */
[----:B------:R-:W-:Y:S01]  /*3500*/  IMAD R4, R4, 0x4, R1 ;  /* 0x0000000404047824 */ /* 0x000fe200078e0201 */
[----:B------:R-:W-:-:S04]  /*3510*/  ISETP.NE.AND P0, PT, R21, RZ, PT ;  /* 0x000000ff1500720c */ /* 0x000fc80003f05270 */
[----:B------:R0:W-:Y:S09]  /*3520*/  STL [R4], R9 ;  /* 0x0000000904007387 */ /* 0x0001f20000100800 */
[----:B------:R-:W-:Y:S05]  /*3530*/  @P0 BRA `(.L_x_63) ;  /* 0xfffffff400800947 */ /* 0x000fea000383ffff */
[----:B------:R-:W-:Y:S05]  /*3540*/  BSYNC.RECONVERGENT B0 ;  /* 0x0000000000007941 */ /* 0x000fea0003800200 */
.L_x_50:
[----:B------:R-:W-:-:S07]  /*3550*/  VIADD R20, R20, 0x2 ;  /* 0x0000000214147836 */ /* 0x000fce0000000000 */
.L_x_49:
[----:B------:R-:W-:-:S13]  /*3560*/  ISETP.NE.AND P0, PT, R18, RZ, PT ;  /* 0x000000ff1200720c */ /* 0x000fda0003f05270 */
[----:B------:R-:W-:Y:S05]  /*3570*/  @!P0 BRA `(.L_x_64) ;  /* 0x0000000400c48947 */ /* 0x000fea0003800000 */
[----:B------:R-:W-:-:S13]  /*3580*/  ISETP.NE.AND P0, PT, R18, 0x1, PT ;  /* 0x000000011200780c */ /* 0x000fda0003f05270 */
[----:B------:R-:W-:Y:S05]  /*3590*/  @!P0 BRA `(.L_x_65) ;  /* 0x0000000400388947 */ /* 0x000fea0003800000 */
[----:B0-----:R-:W-:Y:S01]  /*35a0*/  LOP3.LUT R4, R7, R3, RZ, 0xfc, !PT ;  /* 0x0000000307047212 */ /* 0x001fe200078efcff */
[----:B------:R-:W-:Y:S03]  /*35b0*/  BSSY.RECONVERGENT B0, `(.L_x_66) ;  /* 0x0000022000007945 */ /* 0x000fe60003800200 */
[----:B------:R-:W-:-:S13]  /*35c0*/  ISETP.NE.U32.AND P0, PT, R4, RZ, PT ;  /* 0x000000ff0400720c */ /* 0x000fda0003f05070 */
[----:B------:R-:W-:Y:S05]  /*35d0*/  @P0 BRA `(.L_x_67) ;  /* 0x0000000000580947 */ /* 0x000fea0003800000 */
[----:B------:R-:W0:Y:S01]  /*35e0*/  I2F.U32.RP R9, R5 ;  /* 0x0000000500097306 */ /* 0x000e220000209000 */
[----:B------:R-:W-:-:S07]  /*35f0*/  ISETP.NE.U32.AND P2, PT, R5, RZ, PT ;  /* 0x000000ff0500720c */ /* 0x000fce0003f45070 */
[----:B0-----:R-:W0:Y:S02]  /*3600*/  MUFU.RCP R9, R9 ;  /* 0x0000000900097308 */ /* 0x001e240000001000 */
[----:B0-----:R-:W-:Y:S01]  /*3610*/  IADD3 R6, PT, PT, R9, 0xffffffe, RZ ;  /* 0x0ffffffe09067810 */ /* 0x001fe20007ffe0ff */
[----:B------:R-:W-:-:S05]  /*3620*/  IMAD.MOV.U32 R9, RZ, RZ, RZ ;  /* 0x000000ffff097224 */ /* 0x000fca00078e00ff */
        /* <DEDUP_REMOVED lines=17> */
.L_x_67:
[----:B------:R-:W-:Y:S01]  /*3740*/  IMAD.MOV.U32 R5, RZ, RZ, R7 ;  /* 0x000000ffff057224 */ /* 0x000fe200078e0007 */
[----:B------:R-:W-:-:S07]  /*3750*/  MOV R4, 0x3770 ;  /* 0x0000377000047802 */ /* 0x000fce0000000f00 */
[----:B-----5:R-:W-:Y:S05]  /*3760*/  CALL.REL.NOINC `($__internal_0_$__cuda_sm20_div_u64) ;  /* 0x0000001400287944 */ /* 0x020fea0003c00000 */
[----:B------:R-:W0:Y:S01]  /*3770*/  LDCU UR4, c[0x0][0x390] ;  /* 0x00007200ff0477ac */ /* 0x000e220008000800 */
[----:B------:R-:W-:Y:S01]  /*3780*/  IADD3 R11, PT, PT, -R6, RZ, RZ ;  /* 0x000000ff060b7210 */ /* 0x000fe20007ffe1ff */
[----:B------:R-:W-:Y:S02]  /*3790*/  IMAD.MOV.U32 R8, RZ, RZ, R6 ;  /* 0x000000ffff087224 */ /* 0x000fe400078e0006 */
[----:B------:R-:W-:Y:S02]  /*37a0*/  IMAD.MOV.U32 R9, RZ, RZ, R7 ;  /* 0x000000ffff097224 */ /* 0x000fe400078e0007 */
[----:B0-----:R-:W-:-:S04]  /*37b0*/  IMAD.U32 R5, RZ, RZ, UR4 ;  /* 0x00000004ff057e24 */ /* 0x001fc8000f8e00ff */
[----:B------:R-:W-:-:S07]  /*37c0*/  IMAD R11, R11, R5, R0 ;  /* 0x000000050b0b7224 */ /* 0x000fce00078e0200 */
.L_x_68:
[----:B------:R-:W-:Y:S05]  /*37d0*/  BSYNC.RECONVERGENT B0 ;  /* 0x0000000000007941 */ /* 0x000fea0003800200 */
.L_x_66:
[C---:B------:R-:W-:Y:S01]  /*37e0*/  VIADD R0, R20.reuse, 0xffffffff ;  /* 0xffffffff14007836 */ /* 0x040fe20000000000 */
[----:B------:R-:W-:Y:S01]  /*37f0*/  LOP3.LUT R4, R9, R3, RZ, 0xfc, !PT ;  /* 0x0000000309047212 */ /* 0x000fe200078efcff */
[----:B------:R-:W-:Y:S01]  /*3800*/  BSSY.RECONVERGENT B0, `(.L_x_69) ;  /* 0x0000025000007945 */ /* 0x000fe20003800200 */
[----:B------:R-:W-:Y:S02]  /*3810*/  VIADD R20, R20, 0xfffffffe ;  /* 0xfffffffe14147836 */ /* 0x000fe40000000000 */
        /* <DEDUP_REMOVED lines=13> */
[----:B------:R-:W-:Y:S02]  /*38f0*/  HFMA2 R7, -RZ, RZ, 0, 0 ;  /* 0x00000000ff077431 */ /* 0x000fe400000001ff */
        /* <DEDUP_REMOVED lines=11> */
[----:B------:R-:W-:Y:S06]  /*39b0*/  BRA `(.L_x_71) ;  /* 0x0000000000247947 */ /* 0x000fec0003800000 */
.L_x_70:
[----:B------:R-:W-:Y:S01]  /*39c0*/  IMAD.MOV.U32 R0, RZ, RZ, R8 ;  /* 0x000000ffff007224 */ /* 0x000fe200078e0008 */
[----:B------:R-:W-:Y:S01]  /*39d0*/  MOV R4, 0x3a00 ;  /* 0x00003a0000047802 */ /* 0x000fe20000000f00 */
[----:B------:R-:W-:-:S07]  /*39e0*/  IMAD.MOV.U32 R5, RZ, RZ, R9 ;  /* 0x000000ffff057224 */ /* 0x000fce00078e0009 */
[----:B-----5:R-:W-:Y:S05]  /*39f0*/  CALL.REL.NOINC `($__internal_0_$__cuda_sm20_div_u64) ;  /* 0x0000001000847944 */ /* 0x020fea0003c00000 */
[----:B------:R-:W0:Y:S01]  /*3a00*/  LDCU UR4, c[0x0][0x390] ;  /* 0x00007200ff0477ac */ /* 0x000e220008000800 */
[----:B------:R-:W-:Y:S01]  /*3a10*/  IMAD.MOV R9, RZ, RZ, -R6 ;  /* 0x000000ffff097224 */ /* 0x000fe200078e0a06 */
[----:B------:R-:W-:Y:S01]  /*3a20*/  MOV R0, R6 ;  /* 0x0000000600007202 */ /* 0x000fe20000000f00 */
[----:B0-----:R-:W-:-:S04]  /*3a30*/  IMAD.U32 R5, RZ, RZ, UR4 ;  /* 0x00000004ff057e24 */ /* 0x001fc8000f8e00ff */
[----:B------:R-:W-:-:S07]  /*3a40*/  IMAD R9, R9, R5, R8 ;  /* 0x0000000509097224 */ /* 0x000fce00078e0208 */
.L_x_71:
[----:B------:R-:W-:Y:S05]  /*3a50*/  BSYNC.RECONVERGENT B0 ;  /* 0x0000000000007941 */ /* 0x000fea0003800200 */
.L_x_69:
[----:B------:R-:W-:-:S05]  /*3a60*/  IMAD R4, R20, 0x4, R1 ;  /* 0x0000000414047824 */ /* 0x000fca00078e0201 */
[----:B------:R1:W-:Y:S02]  /*3a70*/  STL [R4], R9 ;  /* 0x0000000904007387 */ /* 0x0003e40000100800 */
.L_x_65:
[----:B------:R-:W2:Y:S02]  /*3a80*/  LDCU UR4, c[0x0][0x394] ;  /* 0x00007280ff0477ac */ /* 0x000ea40008000800 */
[----:B--2---:R-:W-:-:S04]  /*3a90*/  ULOP3.LUT UR4, UR4, 0x1, URZ, 0xc0, !UPT ;  /* 0x0000000104047892 */ /* 0x004fc8000f8ec0ff */
[----:B------:R-:W-:-:S09]  /*3aa0*/  UISETP.NE.U32.AND UP0, UPT, UR4, 0x1, UPT ;  /* 0x000000010400788c */ /* 0x000fd2000bf05070 */
[----:B------:R-:W-:Y:S05]  /*3ab0*/  BRA.U UP0, `(.L_x_64) ;  /* 0x0000000100747547 */ /* 0x000fea000b800000 */
[----:B01----:R-:W-:Y:S01]  /*3ac0*/  LOP3.LUT R4, R7, R3, RZ, 0xfc, !PT ;  /* 0x0000000307047212 */ /* 0x003fe200078efcff */
[----:B------:R-:W-:Y:S03]  /*3ad0*/  BSSY.RECONVERGENT B0, `(.L_x_72) ;  /* 0x0000018000007945 */ /* 0x000fe60003800200 */
[----:B------:R-:W-:-:S13]  /*3ae0*/  ISETP.NE.U32.AND P0, PT, R4, RZ, PT ;  /* 0x000000ff0400720c */ /* 0x000fda0003f05070 */
[----:B------:R-:W-:Y:S05]  /*3af0*/  @P0 BRA `(.L_x_73) ;  /* 0x0000000000480947 */ /* 0x000fea0003800000 */
        /* <DEDUP_REMOVED lines=13> */
[----:B------:R-:W-:-:S05]  /*3bd0*/  @P0 IMAD.IADD R0, R0, 0x1, -R5 ;  /* 0x0000000100000824 */ /* 0x000fca00078e0a05 */
[----:B------:R-:W-:-:S13]  /*3be0*/  ISETP.GE.U32.AND P0, PT, R0, R5, PT ;  /* 0x000000050000720c */ /* 0x000fda0003f06070 */
[----:B------:R-:W-:Y:S01]  /*3bf0*/  @P0 IMAD.IADD R0, R0, 0x1, -R5 ;  /* 0x0000000100000824 */ /* 0x000fe200078e0a05 */
[----:B------:R-:W-:Y:S01]  /*3c00*/  @!P1 LOP3.LUT R0, RZ, R5, RZ, 0x33, !PT ;  /* 0x00000005ff009212 */ /* 0x000fe200078e33ff */
[----:B------:R-:W-:Y:S06]  /*3c10*/  BRA `(.L_x_74) ;  /* 0x00000000000c7947 */ /* 0x000fec0003800000 */
.L_x_73:
[----:B------:R-:W-:Y:S01]  /*3c20*/  IMAD.MOV.U32 R6, RZ, RZ, R7 ;  /* 0x000000ffff067224 */ /* 0x000fe200078e0007 */
[----:B------:R-:W-:-:S07]  /*3c30*/  MOV R12, 0x3c50 ;  /* 0x00003c50000c7802 */ /* 0x000fce0000000f00 */
[----:B-----5:R-:W-:Y:S05]  /*3c40*/  CALL.REL.NOINC `($__internal_1_$__cuda_sm20_rem_u64) ;  /* 0x0000001400047944 */ /* 0x020fea0003c00000 */
.L_x_74:
[----:B------:R-:W-:Y:S05]  /*3c50*/  BSYNC.RECONVERGENT B0 ;  /* 0x0000000000007941 */ /* 0x000fea0003800200 */
.L_x_72:
[----:B------:R-:W-:-:S05]  /*3c60*/  VIADD R20, R20, 0xffffffff ;  /* 0xffffffff14147836 */ /* 0x000fca0000000000 */
[----:B------:R-:W-:-:S05]  /*3c70*/  LEA R3, R20, R1, 0x2 ;  /* 0x0000000114037211 */ /* 0x000fca00078e10ff */
[----:B------:R2:W-:Y:S02]  /*3c80*/  STL [R3], R0 ;  /* 0x0000000003007387 */ /* 0x0005e40000100800 */
.L_x_64:
[----:B--2---:R-:W2:Y:S01]  /*3c90*/  LDC R3, c[0x0][0x394] ;  /* 0x0000e500ff037b82 */ /* 0x004ea20000000800 */
[----:B------:R-:W-:Y:S01]  /*3ca0*/  ISETP.GE.U32.AND P1, PT, R10, 0xf, PT ;  /* 0x0000000f0a00780c */ /* 0x000fe20003f26070 */
[----:B------:R-:W-:Y:S01]  /*3cb0*/  IMAD.MOV.U32 R0, RZ, RZ, RZ ;  /* 0x000000ffff007224 */ /* 0x000fe200078e00ff */
[----:B--2---:R-:W-:-:S04]  /*3cc0*/  LOP3.LUT R23, R3, 0xf, RZ, 0xc0, !PT ;  /* 0x0000000f03177812 */ /* 0x004fc800078ec0ff */
[----:B------:R-:W-:-:S07]  /*3cd0*/  ISETP.NE.AND P0, PT, R23, RZ, PT ;  /* 0x000000ff1700720c */ /* 0x000fce0003f05270 */
[----:B------:R-:W-:Y:S06]  /*3ce0*/  @!P1 BRA `(.L_x_75) ;  /* 0x0000000400349947 */ /* 0x000fec0003800000 */
[----:B------:R-:W-:Y:S01]  /*3cf0*/  LOP3.LUT R0, R3, 0x7ffffff0, RZ, 0xc0, !PT ;  /* 0x7ffffff003007812 */ /* 0x000fe200078ec0ff */
[----:B------:R-:W-:Y:S01]  /*3d00*/  BSSY.RECONVERGENT B0, `(.L_x_75) ;  /* 0x000004b000007945 */ /* 0x000fe20003800200 */
[----:B------:R-:W-:Y:S02]  /*3d10*/  VIADD R13, R1, 0x20 ;  /* 0x00000020010d7836 */ /* 0x000fe40000000000 */
[----:B------:R-:W-:Y:S02]  /*3d20*/  IMAD.MOV.U32 R12, RZ, RZ, R17 ;  /* 0x000000ffff0c7224 */ /* 0x000fe400078e0011 */
[----:B------:R-:W-:-:S07]  /*3d30*/  IMAD.MOV R14, RZ, RZ, -R0 ;  /* 0x000000ffff0e7224 */ /* 0x000fce00078e0a00 */
.L_x_76:
[----:B01----:R-:W2:Y:S01]  /*3d40*/  LDL.128 R4, [R13+-0x20] ;  /* 0xffffe0000d047983 */ /* 0x003ea20000100c00 */
[----:B------:R-:W2:Y:S03]  /*3d50*/  LDCU.64 UR4, c[0x0][0x388] ;  /* 0x00007100ff0477ac */ /* 0x000ea60008000a00 */
[----:B------:R-:W3:Y:S01]  /*3d60*/  LDL.128 R8, [R13+-0x10] ;  /* 0xfffff0000d087983 */ /* 0x000ee20000100c00 */
[C---:B--2---:R-:W-:Y:S02]  /*3d70*/  IADD3 R28, P1, PT, R4.reuse, UR4, RZ ;  /* 0x00000004041c7c10 */ /* 0x044fe4000ff3e0ff */
[C---:B------:R-:W-:Y:S02]  /*3d80*/  IADD3 R26, P2, PT, R5.reuse, UR4, RZ ;  /* 0x00000004051a7c10 */ /* 0x040fe4000ff5e0ff */
[----:B------:R-:W-:Y:S02]  /*3d90*/  LEA.HI.X.SX32 R29, R4, UR5, 0x1, P1 ;  /* 0x00000005041d7c11 */ /* 0x000fe400088f0eff */
[----:B------:R-:W-:-:S03]  /*3da0*/  LEA.HI.X.SX32 R27, R5, UR5, 0x1, P2 ;  /* 0x00000005051b7c11 */ /* 0x000fc600090f0eff */
[----:B------:R-:W2:Y:S01]  /*3db0*/  LDG.E.U8 R28, desc[UR36][R28.64] ;  /* 0x000000241c1c7981 */ /* 0x000ea2000c1e1100 */
[C---:B------:R-:W-:Y:S02]  /*3dc0*/  IADD3 R24, P1, PT, R6.reuse, UR4, RZ ;  /* 0x0000000406187c10 */ /* 0x040fe4000ff3e0ff */
[C---:B------:R-:W-:Y:S01]  /*3dd0*/  IADD3 R20, P2, PT, R7.reuse, UR4, RZ ;  /* 0x0000000407147c10 */ /* 0x040fe2000ff5e0ff */
[----:B------:R0:W2:Y:S01]  /*3de0*/  LDG.E.U8 R15, desc[UR36][R26.64] ;  /* 0x000000241a0f7981 */ /* 0x0000a2000c1e1100 */
[----:B------:R-:W-:Y:S02]  /*3df0*/  LEA.HI.X.SX32 R25, R6, UR5, 0x1, P1 ;  /* 0x0000000506197c11 */ /* 0x000fe400088f0eff */
[----:B------:R-:W-:Y:S02]  /*3e00*/  LEA.HI.X.SX32 R21, R7, UR5, 0x1, P2 ;  /* 0x0000000507157c11 */ /* 0x000fe400090f0eff */
[----:B------:R-:W4:Y:S01]  /*3e10*/  LDL.128 R4, [R13] ;  /* 0x000000000d047983 */ /* 0x000f220000100c00 */
[----:B---3--:R-:W-:-:S02]  /*3e20*/  IADD3 R32, P1, PT, R8, UR4, RZ ;  /* 0x0000000408207c10 */ /* 0x008fc4000ff3e0ff */
[C---:B------:R-:W-:Y:S01]  /*3e30*/  IADD3 R30, P2, PT, R9.reuse, UR4, RZ ;  /* 0x00000004091e7c10 */ /* 0x040fe2000ff5e0ff */
[----:B------:R-:W3:Y:S01]  /*3e40*/  LDG.E.U8 R25, desc[UR36][R24.64] ;  /* 0x0000002418197981 */ /* 0x000ee2000c1e1100 */
[----:B------:R-:W-:Y:S02]  /*3e50*/  LEA.HI.X.SX32 R33, R8, UR5, 0x1, P1 ;  /* 0x0000000508217c11 */ /* 0x000fe400088f0eff */
[----:B------:R-:W-:Y:S01]  /*3e60*/  LEA.HI.X.SX32 R31, R9, UR5, 0x1, P2 ;  /* 0x00000005091f7c11 */ /* 0x000fe200090f0eff */
[----:B------:R-:W3:Y:S01]  /*3e70*/  LDG.E.U8 R20, desc[UR36][R20.64] ;  /* 0x0000002414147981 */ /* 0x000ee2000c1e1100 */
[----:B0-----:R-:W-:-:S03]  /*3e80*/  IADD3 R26, P2, PT, R11, UR4, RZ ;  /* 0x000000040b1a7c10 */ /* 0x001fc6000ff5e0ff */
[----:B------:R0:W3:Y:S04]  /*3e90*/  LDG.E.U8 R33, desc[UR36][R32.64] ;  /* 0x0000002420217981 */ /* 0x0000e8000c1e1100 */
[----:B------:R-:W3:Y:S01]  /*3ea0*/  LDG.E.U8 R22, desc[UR36][R30.64] ;  /* 0x000000241e167981 */ /* 0x000ee2000c1e1100 */
[----:B------:R-:W-:-:S05]  /*3eb0*/  LEA.HI.X.SX32 R27, R11, UR5, 0x1, P2 ;  /* 0x000000050b1b7c11 */ /* 0x000fca00090f0eff */
[----:B------:R-:W3:Y:S01]  /*3ec0*/  LDG.E.U8 R24, desc[UR36][R26.64] ;  /* 0x000000241a187981 */ /* 0x000ee2000c1e1100 */
[----:B--2---:R-:W-:Y:S02]  /*3ed0*/  PRMT R15, R28, 0x3340, R15 ;  /* 0x000033401c0f7816 */ /* 0x004fe4000000000f */
[----:B------:R-:W-:-:S04]  /*3ee0*/  IADD3 R28, P1, PT, R10, UR4, RZ ;  /* 0x000000040a1c7c10 */ /* 0x000fc8000ff3e0ff */
[----:B------:R-:W-:Y:S02]  /*3ef0*/  LEA.HI.X.SX32 R29, R10, UR5, 0x1, P1 ;  /* 0x000000050a1d7c11 */ /* 0x000fe400088f0eff */
[----:B------:R-:W2:Y:S01]  /*3f00*/  LDL.128 R8, [R13+0x10] ;  /* 0x000010000d087983 */ /* 0x000ea20000100c00 */
[----:B----4-:R-:W-:-:S03]  /*3f10*/  IADD3 R34, P1, PT, R4, UR4, RZ ;  /* 0x0000000404227c10 */ /* 0x010fc6000ff3e0ff */
[----:B------:R1:W4:Y:S01]  /*3f20*/  LDG.E.U8 R21, desc[UR36][R28.64] ;  /* 0x000000241c157981 */ /* 0x000322000c1e1100 */
[----:B------:R-:W-:Y:S02]  /*3f30*/  LEA.HI.X.SX32 R35, R4, UR5, 0x1, P1 ;  /* 0x0000000504237c11 */ /* 0x000fe400088f0eff */
[----:B------:R-:W-:-:S04]  /*3f40*/  IADD3 R4, P1, PT, R5, UR4, RZ ;  /* 0x0000000405047c10 */ /* 0x000fc8000ff3e0ff */
[----:B------:R-:W-:Y:S02]  /*3f50*/  LEA.HI.X.SX32 R5, R5, UR5, 0x1, P1 ;  /* 0x0000000505057c11 */ /* 0x000fe400088f0eff */
[C---:B0-----:R-:W-:Y:S02]  /*3f60*/  IADD3 R32, P1, PT, R6.reuse, UR4, RZ ;  /* 0x0000000406207c10 */ /* 0x041fe4000ff3e0ff */
[----:B---3--:R-:W-:Y:S01]  /*3f70*/  PRMT R22, R33, 0x3340, R22 ;  /* 0x0000334021167816 */ /* 0x008fe20000000016 */
[----:B------:R4:W3:Y:S01]  /*3f80*/  LDG.E.U8 R4, desc[UR36][R4.64] ;  /* 0x0000002404047981 */ /* 0x0008e2000c1e1100 */
[----:B------:R-:W-:Y:S02]  /*3f90*/  LEA.HI.X.SX32 R33, R6, UR5, 0x1, P1 ;  /* 0x0000000506217c11 */ /* 0x000fe400088f0eff */
[----:B-1----:R-:W-:-:S04]  /*3fa0*/  IADD3 R28, P1, PT, R7, UR4, RZ ;  /* 0x00000004071c7c10 */ /* 0x002fc8000ff3e0ff */
[----:B------:R-:W-:Y:S01]  /*3fb0*/  LEA.HI.X.SX32 R29, R7, UR5, 0x1, P1 ;  /* 0x00000005071d7c11 */ /* 0x000fe200088f0eff */
[----:B------:R-:W3:Y:S01]  /*3fc0*/  LDG.E.U8 R33, desc[UR36][R32.64] ;  /* 0x0000002420217981 */ /* 0x000ee2000c1e1100 */
[----:B------:R-:W-:-:S03]  /*3fd0*/  PRMT R20, R25, 0x3340, R20 ;  /* 0x0000334019147816 */ /* 0x000fc60000000014 */
[----:B------:R-:W3:Y:S04]  /*3fe0*/  LDG.E.U8 R25, desc[UR36][R34.64] ;  /* 0x0000002422197981 */ /* 0x000ee8000c1e1100 */
[----:B------:R-:W3:Y:S01]  /*3ff0*/  LDG.E.U8 R28, desc[UR36][R28.64] ;  /* 0x000000241c1c7981 */ /* 0x000ee2000c1e1100 */
[----:B--2---:R-:W-:-:S04]  /*4000*/  IADD3 R30, P1, PT, R8, UR4, RZ ;  /* 0x00000004081e7c10 */ /* 0x004fc8000ff3e0ff */
[----:B------:R-:W-:Y:S02]  /*4010*/  LEA.HI.X.SX32 R31, R8, UR5, 0x1, P1 ;  /* 0x00000005081f7c11 */ /* 0x000fe400088f0eff */
[----:B------:R-:W-:-:S04]  /*4020*/  IADD3 R6, P1, PT, R9, UR4, RZ ;  /* 0x0000000409067c10 */ /* 0x000fc8000ff3e0ff */
[----:B------:R-:W-:Y:S01]  /*4030*/  LEA.HI.X.SX32 R7, R9, UR5, 0x1, P1 ;  /* 0x0000000509077c11 */ /* 0x000fe200088f0eff */
[----:B------:R-:W2:Y:S01]  /*4040*/  LDG.E.U8 R31, desc[UR36][R30.64] ;  /* 0x000000241e1f7981 */ /* 0x000ea2000c1e1100 */
[----:B------:R-:W-:-:S03]  /*4050*/  IADD3 R26, P1, PT, R10, UR4, RZ ;  /* 0x000000040a1a7c10 */ /* 0x000fc6000ff3e0ff */
[----:B------:R-:W2:Y:S01]  /*4060*/  LDG.E.U8 R6, desc[UR36][R6.64] ;  /* 0x0000002406067981 */ /* 0x000ea2000c1e1100 */
[----:B------:R-:W-:Y:S02]  /*4070*/  LEA.HI.X.SX32 R27, R10, UR5, 0x1, P1 ;  /* 0x000000050a1b7c11 */ /* 0x000fe400088f0eff */
[----:B------:R-:W-:-:S04]  /*4080*/  IADD3 R8, P1, PT, R11, UR4, RZ ;  /* 0x000000040b087c10 */ /* 0x000fc8000ff3e0ff */
[----:B------:R-:W-:Y:S01]  /*4090*/  LEA.HI.X.SX32 R9, R11, UR5, 0x1, P1 ;  /* 0x000000050b097c11 */ /* 0x000fe200088f0eff */
[----:B------:R-:W2:Y:S04]  /*40a0*/  LDG.E.U8 R27, desc[UR36][R26.64] ;  /* 0x000000241a1b7981 */ /* 0x000ea8000c1e1100 */
[----:B------:R-:W2:Y:S01]  /*40b0*/  LDG.E.U8 R8, desc[UR36][R8.64] ;  /* 0x0000002408087981 */ /* 0x000ea2000c1e1100 */
[----:B------:R-:W-:-:S04]  /*40c0*/  IADD3 R14, PT, PT, R14, 0x10, RZ ;  /* 0x000000100e0e7810 */ /* 0x000fc80007ffe0ff */
[----:B------:R-:W-:Y:S02]  /*40d0*/  ISETP.NE.AND P1, PT, R14, RZ, PT ;  /* 0x000000ff0e00720c */ /* 0x000fe40003f25270 */
[----:B----4-:R-:W-:Y:S02]  /*40e0*/  PRMT R5, R21, 0x3340, R24 ;  /* 0x0000334015057816 */ /* 0x010fe40000000018 */
[----:B---3--:R-:W-:Y:S02]  /*40f0*/  PRMT R25, R25, 0x3340, R4 ;  /* 0x0000334019197816 */ /* 0x008fe40000000004 */
[----:B------:R-:W-:Y:S02]  /*4100*/  PRMT R28, R33, 0x3340, R28 ;  /* 0x00003340211c7816 */ /* 0x000fe4000000001c */
[----:B------:R-:W-:Y:S02]  /*4110*/  PRMT R4, R15, 0x5410, R20 ;  /* 0x000054100f047816 */ /* 0x000fe40000000014 */
[----:B------:R-:W-:Y:S01]  /*4120*/  PRMT R5, R22, 0x5410, R5 ;  /* 0x0000541016057816 */ /* 0x000fe20000000005 */
[----:B------:R-:W-:Y:S01]  /*4130*/  VIADD R13, R13, 0x40 ;  /* 0x000000400d0d7836 */ /* 0x000fe20000000000 */
[----:B--2---:R-:W-:-:S02]  /*4140*/  PRMT R10, R31, 0x3340, R6 ;  /* 0x000033401f0a7816 */ /* 0x004fc40000000006 */
[----:B------:R-:W-:Y:S02]  /*4150*/  PRMT R6, R25, 0x5410, R28 ;  /* 0x0000541019067816 */ /* 0x000fe4000000001c */
[----:B------:R-:W-:-:S04]  /*4160*/  PRMT R7, R27, 0x3340, R8 ;  /* 0x000033401b077816 */ /* 0x000fc80000000008 */
[----:B------:R-:W-:-:S05]  /*4170*/  PRMT R7, R10, 0x5410, R7 ;  /* 0x000054100a077816 */ /* 0x000fca0000000007 */
[----:B------:R0:W-:Y:S02]  /*4180*/  STL.128 [R12], R4 ;  /* 0x000000040c007387 */ /* 0x0001e40000100c00 */
[----:B0-----:R-:W-:Y:S01]  /*4190*/  VIADD R12, R12, 0x10 ;  /* 0x000000100c0c7836 */ /* 0x001fe20000000000 */
[----:B------:R-:W-:Y:S06]  /*41a0*/  @P1 BRA `(.L_x_76) ;  /* 0xfffffff800e41947 */ /* 0x000fec000383ffff */
[----:B------:R-:W-:Y:S05]  /*41b0*/  BSYNC.RECONVERGENT B0 ;  /* 0x0000000000007941 */ /* 0x000fea0003800200 */
.L_x_75:
[----:B------:R-:W-:Y:S05]  /*41c0*/  @!P0 BRA `(.L_x_77) ;  /* 0x0000000400748947 */ /* 0x000fea0003800000 */
[----:B------:R-:W-:Y:S02]  /*41d0*/  ISETP.GE.U32.AND P1, PT, R23, 0x8, PT ;  /* 0x000000081700780c */ /* 0x000fe40003f26070 */
[----:B------:R-:W-:-:S04]  /*41e0*/  LOP3.LUT R12, R3, 0x7, RZ, 0xc0, !PT ;  /* 0x00000007030c7812 */ /* 0x000fc800078ec0ff */
[----:B------:R-:W-:-:S07]  /*41f0*/  ISETP.NE.AND P0, PT, R12, RZ, PT ;  /* 0x000000ff0c00720c */ /* 0x000fce0003f05270 */
[----:B------:R-:W-:Y:S06]  /*4200*/  @!P1 BRA `(.L_x_78) ;  /* 0x0000000000b09947 */ /* 0x000fec0003800000 */
[----:B------:R-:W-:Y:S01]  /*4210*/  IMAD R10, R0, 0x4, R1 ;  /* 0x00000004000a7824 */ /* 0x000fe200078e0201 */
[----:B------:R-:W0:Y:S04]  /*4220*/  LDCU.64 UR4, c[0x0][0x388] ;  /* 0x00007100ff0477ac */ /* 0x000e280008000a00 */
[----:B------:R-:W0:Y:S02]  /*4230*/  LDL R5, [R10] ;  /* 0x000000000a057983 */ /* 0x000e240000100800 */
[----:B01----:R-:W-:-:S04]  /*4240*/  IADD3 R4, P1, PT, R5, UR4, RZ ;  /* 0x0000000405047c10 */ /* 0x003fc8000ff3e0ff */
[----:B------:R-:W-:-:S05]  /*4250*/  LEA.HI.X.SX32 R5, R5, UR5, 0x1, P1 ;  /* 0x0000000505057c11 */ /* 0x000fca00088f0eff */
[----:B------:R-:W2:Y:S01]  /*4260*/  LDG.E.U8 R4, desc[UR36][R4.64] ;  /* 0x0000002404047981 */ /* 0x000ea2000c1e1100 */
[----:B------:R-:W-:-:S05]  /*4270*/  IMAD.IADD R11, R1, 0x1, R0 ;  /* 0x00000001010b7824 */ /* 0x000fca00078e0200 */
        /* <DEDUP_REMOVED lines=14> */
[----:B------:R-:W3:Y:S04]  /*4360*/  LDG.E.U8 R4, desc[UR36][R4.64] ;  /* 0x0000002404047981 */ /* 0x000ee8000c1e1100 */
[----:B---3--:R0:W-:Y:S04]  /*4370*/  STL.U8 [R11+0x103], R4 ;  /* 0x000103040b007387 */ /* 0x0081e80000100000 */
[----:B------:R-:W1:Y:S02]  /*4380*/  LDL R7, [R10+0x10] ;  /* 0x000010000a077983 */ /* 0x000e640000100800 */
[----:B-1----:R-:W-:-:S04]  /*4390*/  IADD3 R6, P1, PT, R7, UR4, RZ ;  /* 0x0000000407067c10 */ /* 0x002fc8000ff3e0ff */
[----:B------:R-:W-:-:S05]  /*43a0*/  LEA.HI.X.SX32 R7, R7, UR5, 0x1, P1 ;  /* 0x0000000507077c11 */ /* 0x000fca00088f0eff */
[----:B------:R-:W3:Y:S04]  /*43b0*/  LDG.E.U8 R6, desc[UR36][R6.64] ;  /* 0x0000002406067981 */ /* 0x000ee8000c1e1100 */
[----:B---3--:R1:W-:Y:S04]  /*43c0*/  STL.U8 [R11+0x104], R6 ;  /* 0x000104060b007387 */ /* 0x0083e80000100000 */
        /* <DEDUP_REMOVED lines=13> */
[----:B------:R-:W3:Y:S01]  /*44a0*/  LDG.E.U8 R6, desc[UR36][R6.64] ;  /* 0x0000002406067981 */ /* 0x000ee2000c1e1100 */
[----:B------:R-:W-:-:S03]  /*44b0*/  IADD3 R0, PT, PT, R0, 0x8, RZ ;  /* 0x0000000800007810 */ /* 0x000fc60007ffe0ff */
[----:B---3--:R2:W-:Y:S04]  /*44c0*/  STL.U8 [R11+0x107], R6 ;  /* 0x000107060b007387 */ /* 0x0085e80000100000 */
.L_x_78:
[----:B------:R-:W-:Y:S04]  /*44d0*/  BSSY.RECONVERGENT B0, `(.L_x_77) ;  /* 0x000002c000007945 */ /* 0x000fe80003800200 */
[----:B------:R-:W-:Y:S05]  /*44e0*/  @!P0 BRA `(.L_x_79) ;  /* 0x0000000000a88947 */ /* 0x000fea0003800000 */
[----:B------:R-:W-:Y:S02]  /*44f0*/  ISETP.GE.U32.AND P1, PT, R12, 0x4, PT ;  /* 0x000000040c00780c */ /* 0x000fe40003f26070 */
[----:B------:R-:W-:-:S11]  /*4500*/  ISETP.NE.AND P0, PT, R18, RZ, PT ;  /* 0x000000ff1200720c */ /* 0x000fd60003f05270 */
[----:B------:R-:W-:Y:S05]  /*4510*/  @!P1 BRA `(.L_x_80) ;  /* 0x0000000000609947 */ /* 0x000fea0003800000 */
[----:B------:R-:W-:Y:S01]  /*4520*/  IMAD R10, R0, 0x4, R1 ;  /* 0x00000004000a7824 */ /* 0x000fe200078e0201 */
[----:B------:R-:W0:Y:S04]  /*4530*/  LDCU.64 UR4, c[0x0][0x388] ;  /* 0x00007100ff0477ac */ /* 0x000e280008000a00 */
[----:B------:R-:W0:Y:S02]  /*4540*/  LDL R5, [R10] ;  /* 0x000000000a057983 */ /* 0x000e240000100800 */
[----:B012---:R-:W-:-:S04]  /*4550*/  IADD3 R4, P1, PT, R5, UR4, RZ ;  /* 0x0000000405047c10 */ /* 0x007fc8000ff3e0ff */
        /* <DEDUP_REMOVED lines=20> */
.L_x_80:
[----:B------:R-:W-:Y:S05]  /*46a0*/  @!P0 BRA `(.L_x_79) ;  /* 0x0000000000388947 */ /* 0x000fea0003800000 */
[----:B------:R-:W-:Y:S01]  /*46b0*/  IMAD.IADD R17, R0, 0x1, R17 ;  /* 0x0000000100117824 */ /* 0x000fe200078e0211 */
[----:B------:R-:W-:Y:S01]  /*46c0*/  IADD3 R18, PT, PT, -R18, RZ, RZ ;  /* 0x000000ff12127210 */ /* 0x000fe20007ffe1ff */
[----:B------:R-:W-:-:S07]  /*46d0*/  IMAD R0, R0, 0x4, R1 ;  /* 0x0000000400007824 */ /* 0x000fce00078e0201 */
.L_x_81:
[----:B------:R-:W0:Y:S01]  /*46e0*/  LDL R5, [R0] ;  /* 0x0000000000057983 */ /* 0x000e220000100800 */
[----:B------:R-:W0:Y:S01]  /*46f0*/  LDCU.64 UR4, c[0x0][0x388] ;  /* 0x00007100ff0477ac */ /* 0x000e220008000a00 */
[----:B------:R-:W-:Y:S01]  /*4700*/  VIADD R18, R18, 0x1 ;  /* 0x0000000112127836 */ /* 0x000fe20000000000 */
[----:B0123--:R-:W-:-:S04]  /*4710*/  IADD3 R4, P0, PT, R5, UR4, RZ ;  /* 0x0000000405047c10 */ /* 0x00ffc8000ff1e0ff */
[----:B------:R-:W-:-:S05]  /*4720*/  LEA.HI.X.SX32 R5, R5, UR5, 0x1, P0 ;  /* 0x0000000505057c11 */ /* 0x000fca00080f0eff */
[----:B------:R-:W2:Y:S01]  /*4730*/  LDG.E.U8 R4, desc[UR36][R4.64] ;  /* 0x0000002404047981 */ /* 0x000ea2000c1e1100 */
[----:B------:R-:W-:Y:S01]  /*4740*/  ISETP.NE.AND P0, PT, R18, RZ, PT ;  /* 0x000000ff1200720c */ /* 0x000fe20003f05270 */
[----:B------:R-:W-:Y:S02]  /*4750*/  VIADD R0, R0, 0x4 ;  /* 0x0000000400007836 */ /* 0x000fe40000000000 */
[----:B--2---:R0:W-:Y:S02]  /*4760*/  STL.U8 [R17], R4 ;  /* 0x0000000411007387 */ /* 0x0041e40000100000 */
[----:B0-----:R-:W-:-:S08]  /*4770*/  VIADD R17, R17, 0x1 ;  /* 0x0000000111117836 */ /* 0x001fd00000000000 */
[----:B------:R-:W-:Y:S05]  /*4780*/  @P0 BRA `(.L_x_81) ;  /* 0xfffffffc00d40947 */ /* 0x000fea000383ffff */
.L_x_79:
[----:B------:R-:W-:Y:S05]  /*4790*/  BSYNC.RECONVERGENT B0 ;  /* 0x0000000000007941 */ /* 0x000fea0003800200 */
.L_x_77:
[----:B------:R-:W-:-:S07]  /*47a0*/  IMAD.MOV.U32 R0, RZ, RZ, R3 ;  /* 0x000000ffff007224 */ /* 0x000fce00078e0003 */
.L_x_48:
[----:B------:R-:W-:Y:S02]  /*47b0*/  IADD3 R0, PT, PT, R1, R0, RZ ;  /* 0x0000000001007210 */ /* 0x000fe40007ffe0ff */
[----:B-----5:R-:W-:-:S03]  /*47c0*/  ISETP.NE.AND P0, PT, R19, RZ, PT ;  /* 0x000000ff1300720c */ /* 0x020fc60003f05270 */
[----:B------:R4:W-:Y:S10]  /*47d0*/  STL.U8 [R0+0x100], RZ ;  /* 0x000100ff00007387 */ /* 0x0009f40000100000 */
[----:B----4-:R-:W-:Y:S05]  /*47e0*/  @!P0 BRA `(.L_x_82) ;  /* 0x0000000000308947 */ /* 0x010fea0003800000 */
[----:B--23--:R-:W-:Y:S01]  /*47f0*/  IADD3 R8, P0, PT, R16, 0x100, RZ ;  /* 0x0000010010087810 */ /* 0x00cfe20007f1e0ff */
[----:B------:R-:W2:Y:S01]  /*4800*/  LDCU.64 UR4, c[0x4][0x10] ;  /* 0x01000200ff0477ac */ /* 0x000ea20008000a00 */
[----:B------:R-:W-:-:S03]  /*4810*/  MOV R0, 0x0 ;  /* 0x0000000000007802 */ /* 0x000fc60000000f00 */
[----:B01----:R-:W-:Y:S01]  /*4820*/  IMAD.X R9, RZ, RZ, R2, P0 ;  /* 0x000000ffff097224 */ /* 0x003fe200000e0602 */
[----:B------:R0:W1:Y:S01]  /*4830*/  LDC.64 R10, c[0x4][R0] ;  /* 0x01000000000a7b82 */ /* 0x0000620000000a00 */
[----:B------:R-:W-:-:S03]  /*4840*/  IADD3 R6, P0, PT, R16, 0x140, RZ ;  /* 0x0000014010067810 */ /* 0x000fc60007f1e0ff */
[----:B------:R0:W-:Y:S02]  /*4850*/  STL.64 [R1+0x140], R8 ;  /* 0x0001400801007387 */ /* 0x0001e40000100a00 */
[----:B------:R-:W-:Y:S02]  /*4860*/  IMAD.X R7, RZ, RZ, R2, P0 ;  /* 0x000000ffff077224 */ /* 0x000fe400000e0602 */
[----:B--2---:R-:W-:Y:S02]  /*4870*/  IMAD.U32 R4, RZ, RZ, UR4 ;  /* 0x00000004ff047e24 */ /* 0x004fe4000f8e00ff */
[----:B------:R-:W-:-:S07]  /*4880*/  IMAD.U32 R5, RZ, RZ, UR5 ;  /* 0x00000005ff057e24 */ /* 0x000fce000f8e00ff */
[----:B------:R-:W-:-:S07]  /*4890*/  LEPC R20, `(.L_x_82) ;  /* 0x000000001014794e */ /* 0x000fce0000000000 */
[----:B01----:R-:W-:Y:S05]  /*48a0*/  CALL.ABS.NOINC R10 ;  /* 0x000000000a007343 */ /* 0x003fea0003c00000 */
.L_x_82:
[----:B------:R-:W4:Y:S01]  /*48b0*/  LDL.U8 R0, [R1+0x100] ;  /* 0x0001000001007983 */ /* 0x000f220000100000 */
[----:B------:R-:W-:Y:S01]  /*48c0*/  BSSY.RECONVERGENT B0, `(.L_x_83) ;  /* 0x000000c000007945 */ /* 0x000fe20003800200 */
[----:B----4-:R-:W-:Y:S01]  /*48d0*/  ISETP.NE.AND P0, PT, R0, RZ, PT ;  /* 0x000000ff0000720c */ /* 0x010fe20003f05270 */
[----:B------:R-:W-:-:S12]  /*48e0*/  HFMA2 R0, -RZ, RZ, 0, 0 ;  /* 0x00000000ff007431 */ /* 0x000fd800000001ff */
[----:B------:R-:W-:Y:S05]  /*48f0*/  @!P0 BRA `(.L_x_84) ;  /* 0x0000000000208947 */ /* 0x000fea0003800000 */
[----:B------:R-:W-:Y:S01]  /*4900*/  BSSY.RECONVERGENT B1, `(.L_x_84) ;  /* 0x0000007000017945 */ /* 0x000fe20003800200 */
[----:B------:R-:W-:-:S07]  /*4910*/  IMAD.MOV.U32 R0, RZ, RZ, RZ ;  /* 0x000000ffff007224 */ /* 0x000fce00078e00ff */
.L_x_85:
[----:B------:R-:W-:-:S06]  /*4920*/  IMAD.IADD R2, R1, 0x1, R0 ;  /* 0x0000000101027824 */ /* 0x000fcc00078e0200 */
[----:B------:R-:W4:Y:S01]  /*4930*/  LDL.U8 R2, [R2+0x101] ;  /* 0x0001010002027983 */ /* 0x000f220000100000 */
[----:B------:R-:W-:Y:S01]  /*4940*/  VIADD R0, R0, 0x1 ;  /* 0x0000000100007836 */ /* 0x000fe20000000000 */
[----:B----4-:R-:W-:-:S13]  /*4950*/  ISETP.NE.AND P0, PT, R2, RZ, PT ;  /* 0x000000ff0200720c */ /* 0x010fda0003f05270 */
[----:B------:R-:W-:Y:S05]  /*4960*/  @P0 BRA `(.L_x_85) ;  /* 0xfffffffc00ec0947 */ /* 0x000fea000383ffff */
[----:B------:R-:W-:Y:S05]  /*4970*/  BSYNC.RECONVERGENT B1 ;  /* 0x0000000000017941 */ /* 0x000fea0003800200 */
.L_x_84:
[----:B------:R-:W-:Y:S05]  /*4980*/  BSYNC.RECONVERGENT B0 ;  /* 0x0000000000007941 */ /* 0x000fea0003800200 */
.L_x_83:
[----:B------:R-:W4:Y:S02]  /*4990*/  LDC.64 R2, c[0x0][0x398] ;  /* 0x0000e600ff027b82 */ /* 0x000f240000000a00 */
[----:B----4-:R-:W4:Y:S01]  /*49a0*/  LDG.E.U8 R2, desc[UR36][R2.64] ;  /* 0x0000002402027981 */ /* 0x010f22000c1e1100 */
[----:B------:R-:W-:Y:S01]  /*49b0*/  IMAD.MOV.U32 R5, RZ, RZ, RZ ;  /* 0x000000ffff057224 */ /* 0x000fe200078e00ff */
[----:B----4-:R-:W-:-:S13]  /*49c0*/  ISETP.NE.AND P0, PT, R2, RZ, PT ;  /* 0x000000ff0200720c */ /* 0x010fda0003f05270 */
[----:B------:R-:W-:Y:S05]  /*49d0*/  @!P0 BRA `(.L_x_86) ;  /* 0x00000000002c8947 */ /* 0x000fea0003800000 */
[----:B0123--:R-:W-:Y:S01]  /*49e0*/  HFMA2 R4, -RZ, RZ, 0, 0 ;  /* 0x00000000ff047431 */ /* 0x00ffe200000001ff */
[----:B------:R-:W-:Y:S06]  /*49f0*/  BSSY.RECONVERGENT B0, `(.L_x_87) ;  /* 0x0000008000007945 */ /* 0x000fec0003800200 */
.L_x_88:
[----:B------:R-:W0:Y:S02]  /*4a00*/  LDCU.64 UR4, c[0x0][0x398] ;  /* 0x00007300ff0477ac */ /* 0x000e240008000a00 */
[----:B0-----:R-:W-:-:S05]  /*4a10*/  IADD3 R2, P0, PT, R4, UR4, RZ ;  /* 0x0000000404027c10 */ /* 0x001fca000ff1e0ff */
[----:B------:R-:W-:-:S05]  /*4a20*/  IMAD.X R3, RZ, RZ, UR5, P0 ;  /* 0x00000005ff037e24 */ /* 0x000fca00080e06ff */
[----:B------:R-:W2:Y:S01]  /*4a30*/  LDG.E.U8 R2, desc[UR36][R2.64+0x1] ;  /* 0x0000012402027981 */ /* 0x000ea2000c1e1100 */
[----:B------:R-:W-:Y:S01]  /*4a40*/  VIADD R4, R4, 0x1 ;  /* 0x0000000104047836 */ /* 0x000fe20000000000 */
[----:B--2---:R-:W-:-:S13]  /*4a50*/  ISETP.NE.AND P0, PT, R2, RZ, PT ;  /* 0x000000ff0200720c */ /* 0x004fda0003f05270 */
[----:B------:R-:W-:Y:S05]  /*4a60*/  @P0 BRA `(.L_x_88) ;  /* 0xfffffffc00e40947 */ /* 0x000fea000383ffff */
[----:B------:R-:W-:Y:S05]  /*4a70*/  BSYNC.RECONVERGENT B0 ;  /* 0x0000000000007941 */ /* 0x000fea0003800200 */
.L_x_87:
[----:B------:R-:W-:-:S07]  /*4a80*/  IMAD.MOV.U32 R5, RZ, RZ, R4 ;  /* 0x000000ffff057224 */ /* 0x000fce00078e0004 */
.L_x_86:
[----:B------:R-:W-:-:S13]  /*4a90*/  ISETP.NE.AND P0, PT, R0, R5, PT ;  /* 0x000000050000720c */ /* 0x000fda0003f05270 */
[----:B------:R-:W-:Y:S05]  /*4aa0*/  @P0 EXIT ;  /* 0x000000000000094d */ /* 0x000fea0003800000 */
[----:B------:R-:W4:Y:S02]  /*4ab0*/  LDCU UR4, c[0x0][0x394] ;  /* 0x00007280ff0477ac */ /* 0x000f240008000800 */
[----:B----4-:R-:W-:-:S09]  /*4ac0*/  UISETP.GE.AND UP0, UPT, UR4, 0x1, UPT ;  /* 0x000000010400788c */ /* 0x010fd2000bf06270 */
[----:B------:R-:W-:Y:S05]  /*4ad0*/  BRA.U !UP0, `(.L_x_89) ;  /* 0x00000001083c7547 */ /* 0x000fea000b800000 */
[----:B------:R-:W-:Y:S01]  /*4ae0*/  BSSY.RECONVERGENT B0, `(.L_x_89) ;  /* 0x000000e000007945 */ /* 0x000fe20003800200 */
[----:B------:R-:W-:-:S07]  /*4af0*/  IMAD.MOV.U32 R0, RZ, RZ, RZ ;  /* 0x000000ffff007224 */ /* 0x000fce00078e00ff */
.L_x_90:
[----:B------:R-:W4:Y:S01]  /*4b00*/  LDCU.64 UR4, c[0x0][0x398] ;  /* 0x00007300ff0477ac */ /* 0x000f220008000a00 */
[----:B0123--:R-:W-:-:S06]  /*4b10*/  IADD3 R4, PT, PT, R1, R0, RZ ;  /* 0x0000000001047210 */ /* 0x00ffcc0007ffe0ff */
[----:B------:R-:W2:Y:S01]  /*4b20*/  LDL.U8 R4, [R4+0x100] ;  /* 0x0001000004047983 */ /* 0x000ea20000100000 */
[----:B----4-:R-:W-:Y:S01]  /*4b30*/  IADD3 R2, P0, PT, R0, UR4, RZ ;  /* 0x0000000400027c10 */ /* 0x010fe2000ff1e0ff */
[----:B------:R-:W0:Y:S04]  /*4b40*/  LDCU UR4, c[0x0][0x394] ;  /* 0x00007280ff0477ac */ /* 0x000e280008000800 */
[----:B------:R-:W-:-:S06]  /*4b50*/  IMAD.X R3, RZ, RZ, UR5, P0 ;  /* 0x00000005ff037e24 */ /* 0x000fcc00080e06ff */
[----:B------:R-:W2:Y:S01]  /*4b60*/  LDG.E.U8 R3, desc[UR36][R2.64] ;  /* 0x0000002402037981 */ /* 0x000ea2000c1e1100 */
[----:B------:R-:W-:-:S05]  /*4b70*/  VIADD R0, R0, 0x1 ;  /* 0x0000000100007836 */ /* 0x000fca0000000000 */
[----:B0-----:R-:W-:Y:S02]  /*4b80*/  ISETP.NE.AND P1, PT, R0, UR4, PT ;  /* 0x0000000400007c0c */ /* 0x001fe4000bf25270 */
[----:B--2---:R-:W-:-:S13]  /*4b90*/  ISETP.NE.AND P0, PT, R4, R3, PT ;  /* 0x000000030400720c */ /* 0x004fda0003f05270 */
[----:B------:R-:W-:Y:S05]  /*4ba0*/  @P0 EXIT ;  /* 0x000000000000094d */ /* 0x000fea0003800000 */
[----:B------:R-:W-:Y:S05]  /*4bb0*/  @P1 BRA `(.L_x_90) ;  /* 0xfffffffc00d01947 */ /* 0x000fea000383ffff */
[----:B------:R-:W-:Y:S05]  /*4bc0*/  BSYNC.RECONVERGENT B0 ;  /* 0x0000000000007941 */ /* 0x000fea0003800200 */
.L_x_89:
[----:B------:R-:W4:Y:S01]  /*4bd0*/  LDC.64 R2, c[0x0][0x3a0] ;  /* 0x0000e800ff027b82 */ /* 0x000f220000000a00 */
[----:B------:R-:W-:-:S05]  /*4be0*/  IMAD.MOV.U32 R0, RZ, RZ, 0x1 ;  /* 0x00000001ff007424 */ /* 0x000fca00078e00ff */
[----:B----4-:R-:W-:Y:S01]  /*4bf0*/  STG.E.U8 desc[UR36][R2.64], R0 ;  /* 0x0000000002007986 */ /* 0x010fe2000c101124 */
[----:B------:R-:W-:Y:S05]  /*4c00*/  EXIT ;  /* 0x000000000000794d */ /* 0x000fea0003800000 */
        .weak           $__internal_0_$__cuda_sm20_div_u64
        .type           $__internal_0_$__cuda_sm20_div_u64,@function
        .size           $__internal_0_$__cuda_sm20_div_u64,($__internal_1_$__cuda_sm20_rem_u64 - $__internal_0_$__cuda_sm20_div_u64)
$__internal_0_$__cuda_sm20_div_u64:
[----:B------:R-:W-:Y:S01]  /*4c10*/  MOV R24, UR40 ;  /* 0x0000002800187c02 */ /* 0x000fe20008000f00 */
[----:B------:R-:W-:-:S04]  /*4c20*/  IMAD.MOV.U32 R25, RZ, RZ, R3 ;  /* 0x000000ffff197224 */ /* 0x000fc800078e0003 */
[----:B------:R-:W0:Y:S08]  /*4c30*/  I2F.U64.RP R11, R24 ;  /* 0x00000018000b7312 */ /* 0x000e300000309000 */
[----:B0-----:R-:W0:Y:S02]  /*4c40*/  MUFU.RCP R11, R11 ;  /* 0x0000000b000b7308 */ /* 0x001e240000001000 */
[----:B0-----:R-:W-:-:S06]  /*4c50*/  VIADD R12, R11, 0x1ffffffe ;  /* 0x1ffffffe0b0c7836 */ /* 0x001fcc0000000000 */
[----:B------:R-:W0:Y:S02]  /*4c60*/  F2I.U64.TRUNC R12, R12 ;  /* 0x0000000c000c7311 */ /* 0x000e24000020d800 */
[----:B0-----:R-:W-:Y:S01]  /*4c70*/  IMAD.WIDE.U32 R6, R12, UR40, RZ ;  /* 0x000000280c067c25 */ /* 0x001fe2000f8e00ff */
[----:B------:R-:W-:-:S03]  /*4c80*/  MOV R15, R12 ;  /* 0x0000000c000f7202 */ /* 0x000fc60000000f00 */
[----:B------:R-:W-:Y:S01]  /*4c90*/  IMAD R7, R12, R3, R7 ;  /* 0x000000030c077224 */ /* 0x000fe200078e0207 */
[----:B------:R-:W-:-:S03]  /*4ca0*/  IADD3 R6, P0, PT, RZ, -R6, RZ ;  /* 0x80000006ff067210 */ /* 0x000fc60007f1e0ff */
[----:B------:R-:W-:Y:S02]  /*4cb0*/  IMAD R7, R13, UR40, R7 ;  /* 0x000000280d077c24 */ /* 0x000fe4000f8e0207 */
[----:B------:R-:W-:-:S04]  /*4cc0*/  IMAD.HI.U32 R14, R12, R6, RZ ;  /* 0x000000060c0e7227 */ /* 0x000fc800078e00ff */
[----:B------:R-:W-:-:S04]  /*4cd0*/  IMAD.X R7, RZ, RZ, ~R7, P0 ;  /* 0x000000ffff077224 */ /* 0x000fc800000e0e07 */
[----:B------:R-:W-:-:S04]  /*4ce0*/  IMAD.WIDE.U32 R14, P0, R12, R7, R14 ;  /* 0x000000070c0e7225 */ /* 0x000fc8000780000e */
[C---:B------:R-:W-:Y:S02]  /*4cf0*/  IMAD R11, R13.reuse, R7, RZ ;  /* 0x000000070d0b7224 */ /* 0x040fe400078e02ff */
[----:B------:R-:W-:-:S04]  /*4d00*/  IMAD.HI.U32 R6, P1, R13, R6, R14 ;  /* 0x000000060d067227 */ /* 0x000fc8000782000e */
[----:B------:R-:W-:Y:S01]  /*4d10*/  IMAD.HI.U32 R12, R13, R7, RZ ;  /* 0x000000070d0c7227 */ /* 0x000fe200078e00ff */
[----:B------:R-:W-:-:S03]  /*4d20*/  IADD3 R7, P2, PT, R11, R6, RZ ;  /* 0x000000060b077210 */ /* 0x000fc60007f5e0ff */
[----:B------:R-:W-:Y:S02]  /*4d30*/  IMAD.X R11, R12, 0x1, R13, P0 ;  /* 0x000000010c0b7824 */ /* 0x000fe400000e060d */
[----:B------:R-:W-:-:S03]  /*4d40*/  IMAD.WIDE.U32 R12, R7, UR40, RZ ;  /* 0x00000028070c7c25 */ /* 0x000fc6000f8e00ff */
[----:B------:R-:W-:Y:S01]  /*4d50*/  IADD3.X R11, PT, PT, RZ, RZ, R11, P2, P1 ;  /* 0x000000ffff0b7210 */ /* 0x000fe200017e240b */
        /* <DEDUP_REMOVED lines=8> */
[----:B------:R-:W-:Y:S02]  /*4de0*/  HFMA2 R7, -RZ, RZ, 0, 0 ;  /* 0x00000000ff077431 */ /* 0x000fe400000001ff */
[----:B------:R-:W-:Y:S01]  /*4df0*/  IMAD.HI.U32 R12, R11, R12, RZ ;  /* 0x0000000c0b0c7227 */ /* 0x000fe200078e00ff */
[----:B------:R-:W-:-:S03]  /*4e00*/  IADD3 R13, P2, PT, R14, R13, RZ ;  /* 0x0000000d0e0d7210 */ /* 0x000fc60007f5e0ff */
[----:B------:R-:W-:Y:S02]  /*4e10*/  IMAD.X R11, R12, 0x1, R11, P0 ;  /* 0x000000010c0b7824 */ /* 0x000fe400000e060b */
[----:B------:R-:W-:-:S03]  /*4e20*/  IMAD.HI.U32 R6, R13, R0, RZ ;  /* 0x000000000d067227 */ /* 0x000fc600078e00ff */
[----:B------:R-:W-:Y:S01]  /*4e30*/  IADD3.X R11, PT, PT, RZ, RZ, R11, P2, P1 ;  /* 0x000000ffff0b7210 */ /* 0x000fe200017e240b */
[----:B------:R-:W-:-:S04]  /*4e40*/  IMAD.WIDE.U32 R6, R13, R5, R6 ;  /* 0x000000050d067225 */ /* 0x000fc800078e0006 */
[C---:B------:R-:W-:Y:S02]  /*4e50*/  IMAD R12, R11.reuse, R5, RZ ;  /* 0x000000050b0c7224 */ /* 0x040fe400078e02ff */
[----:B------:R-:W-:-:S04]  /*4e60*/  IMAD.HI.U32 R7, P0, R11, R0, R6 ;  /* 0x000000000b077227 */ /* 0x000fc80007800006 */
[----:B------:R-:W-:Y:S01]  /*4e70*/  IMAD.HI.U32 R11, R11, R5, RZ ;  /* 0x000000050b0b7227 */ /* 0x000fe200078e00ff */
[----:B------:R-:W-:-:S03]  /*4e80*/  IADD3 R6, P1, PT, R12, R7, RZ ;  /* 0x000000070c067210 */ /* 0x000fc60007f3e0ff */
[----:B------:R-:W-:Y:S02]  /*4e90*/  IMAD.X R7, RZ, RZ, R11, P0 ;  /* 0x000000ffff077224 */ /* 0x000fe400000e060b */
[----:B------:R-:W-:-:S04]  /*4ea0*/  IMAD.WIDE.U32 R14, R6, UR40, RZ ;  /* 0x00000028060e7c25 */ /* 0x000fc8000f8e00ff */
[----:B------:R-:W-:Y:S01]  /*4eb0*/  IMAD.X R7, RZ, RZ, R7, P1 ;  /* 0x000000ffff077224 */ /* 0x000fe200008e0607 */
[----:B------:R-:W-:Y:S01]  /*4ec0*/  IADD3 R11, P1, PT, -R14, R0, RZ ;  /* 0x000000000e0b7210 */ /* 0x000fe20007f3e1ff */
[----:B------:R-:W-:-:S03]  /*4ed0*/  IMAD R12, R6, R3, R15 ;  /* 0x00000003060c7224 */ /* 0x000fc600078e020f */
[----:B------:R-:W-:Y:S01]  /*4ee0*/  ISETP.GE.U32.AND P0, PT, R11, UR40, PT ;  /* 0x000000280b007c0c */ /* 0x000fe2000bf06070 */
[----:B------:R-:W-:-:S04]  /*4ef0*/  IMAD R12, R7, UR40, R12 ;  /* 0x00000028070c7c24 */ /* 0x000fc8000f8e020c */
[----:B------:R-:W-:Y:S01]  /*4f00*/  IMAD.X R12, R5, 0x1, ~R12, P1 ;  /* 0x00000001050c7824 */ /* 0x000fe200008e0e0c */
[----:B------:R-:W-:Y:S02]  /*4f10*/  IADD3 R5, P2, PT, R6, 0x1, RZ ;  /* 0x0000000106057810 */ /* 0x000fe40007f5e0ff */
[----:B------:R-:W-:Y:S02]  /*4f20*/  IADD3 R14, P1, PT, R11, -UR40, RZ ;  /* 0x800000280b0e7c10 */ /* 0x000fe4000ff3e0ff */
[----:B------:R-:W-:Y:S01]  /*4f30*/  ISETP.GE.U32.AND.EX P0, PT, R12, R3, PT, P0 ;  /* 0x000000030c00720c */ /* 0x000fe20003f06100 */
[----:B------:R-:W-:Y:S01]  /*4f40*/  IMAD.X R24, RZ, RZ, R7, P2 ;  /* 0x000000ffff187224 */ /* 0x000fe200010e0607 */
[----:B------:R-:W-:Y:S02]  /*4f50*/  IADD3.X R13, PT, PT, ~R3, R12, RZ, P1, !PT ;  /* 0x0000000c030d7210 */ /* 0x000fe40000ffe5ff */
[----:B------:R-:W-:Y:S02]  /*4f60*/  SEL R14, R14, R11, P0 ;  /* 0x0000000b0e0e7207 */ /* 0x000fe40000000000 */
[----:B------:R-:W-:-:S02]  /*4f70*/  SEL R5, R5, R6, P0 ;  /* 0x0000000605057207 */ /* 0x000fc40000000000 */
[----:B------:R-:W-:Y:S02]  /*4f80*/  SEL R12, R13, R12, P0 ;  /* 0x0000000c0d0c7207 */ /* 0x000fe40000000000 */
[----:B------:R-:W-:Y:S02]  /*4f90*/  SEL R24, R24, R7, P0 ;  /* 0x0000000718187207 */ /* 0x000fe40000000000 */
[----:B------:R-:W-:Y:S02]  /*4fa0*/  ISETP.GE.U32.AND P0, PT, R14, UR40, PT ;  /* 0x000000280e007c0c */ /* 0x000fe4000bf06070 */
[----:B------:R-:W-:Y:S02]  /*4fb0*/  IADD3 R6, P2, PT, R5, 0x1, RZ ;  /* 0x0000000105067810 */ /* 0x000fe40007f5e0ff */
[----:B------:R-:W-:Y:S02]  /*4fc0*/  ISETP.GE.U32.AND.EX P0, PT, R12, R3, PT, P0 ;  /* 0x000000030c00720c */ /* 0x000fe40003f06100 */
[----:B------:R-:W-:Y:S01]  /*4fd0*/  ISETP.NE.U32.AND P1, PT, RZ, UR40, PT ;  /* 0x00000028ff007c0c */ /* 0x000fe2000bf25070 */
[----:B------:R-:W-:Y:S01]  /*4fe0*/  IMAD.X R7, RZ, RZ, R24, P2 ;  /* 0x000000ffff077224 */ /* 0x000fe200010e0618 */
[----:B------:R-:W-:Y:S01]  /*4ff0*/  SEL R6, R6, R5, P0 ;  /* 0x0000000506067207 */ /* 0x000fe20000000000 */
[----:B------:R-:W-:Y:S01]  /*5000*/  IMAD.MOV.U32 R5, RZ, RZ, 0x0 ;  /* 0x00000000ff057424 */ /* 0x000fe200078e00ff */
[----:B------:R-:W-:-:S02]  /*5010*/  ISETP.NE.AND.EX P1, PT, R3, RZ, PT, P1 ;  /* 0x000000ff0300720c */ /* 0x000fc40003f25310 */
[----:B------:R-:W-:Y:S02]  /*5020*/  SEL R7, R7, R24, P0 ;  /* 0x0000001807077207 */ /* 0x000fe40000000000 */
[----:B------:R-:W-:Y:S02]  /*5030*/  SEL R6, R6, 0xffffffff, P1 ;  /* 0xffffffff06067807 */ /* 0x000fe40000800000 */
[----:B------:R-:W-:Y:S01]  /*5040*/  SEL R7, R7, 0xffffffff, P1 ;  /* 0xffffffff07077807 */ /* 0x000fe20000800000 */
[----:B------:R-:W-:Y:S06]  /*5050*/  RET.REL.NODEC R4 `(_Z12crack_kernelyPciiS_PbS0_) ;  /* 0xffffffac04e87950 */ /* 0x000fec0003c3ffff */
        .weak           $__internal_1_$__cuda_sm20_rem_u64
        .type           $__internal_1_$__cuda_sm20_rem_u64,@function
        .size           $__internal_1_$__cuda_sm20_rem_u64,(.L_x_93 - $__internal_1_$__cuda_sm20_rem_u64)
$__internal_1_$__cuda_sm20_rem_u64:
[----:B------:R-:W-:Y:S01]  /*5060*/  MOV R24, UR40 ;  /* 0x0000002800187c02 */ /* 0x000fe20008000f00 */
[----:B------:R-:W-:-:S04]  /*5070*/  IMAD.MOV.U32 R25, RZ, RZ, R3 ;  /* 0x000000ffff197224 */ /* 0x000fc800078e0003 */
[----:B------:R-:W0:Y:S08]  /*5080*/  I2F.U64.RP R7, R24 ;  /* 0x0000001800077312 */ /* 0x000e300000309000 */
[----:B0-----:R-:W0:Y:S02]  /*5090*/  MUFU.RCP R7, R7 ;  /* 0x0000000700077308 */ /* 0x001e240000001000 */
[----:B0-----:R-:W-:-:S06]  /*50a0*/  VIADD R4, R7, 0x1ffffffe ;  /* 0x1ffffffe07047836 */ /* 0x001fcc0000000000 */
[----:B------:R-:W0:Y:S02]  /*50b0*/  F2I.U64.TRUNC R4, R4 ;  /* 0x0000000400047311 */ /* 0x000e24000020d800 */
[----:B0-----:R-:W-:-:S04]  /*50c0*/  IMAD.WIDE.U32 R14, R4, UR40, RZ ;  /* 0x00000028040e7c25 */ /* 0x001fc8000f8e00ff */
[C---:B------:R-:W-:Y:S01]  /*50d0*/  IMAD R11, R4.reuse, R3, R15 ;  /* 0x00000003040b7224 */ /* 0x040fe200078e020f */
[----:B------:R-:W-:Y:S02]  /*50e0*/  IADD3 R13, P0, PT, RZ, -R14, RZ ;  /* 0x8000000eff0d7210 */ /* 0x000fe40007f1e0ff */
[----:B------:R-:W-:Y:S01]  /*50f0*/  MOV R15, R4 ;  /* 0x00000004000f7202 */ /* 0x000fe20000000f00 */
        /* <DEDUP_REMOVED lines=12> */
[----:B------:R-:W-:Y:S01]  /*51c0*/  IADD3 R5, P0, PT, RZ, -R4, RZ ;  /* 0x80000004ff057210 */ /* 0x000fe20007f1e0ff */
[----:B------:R-:W-:Y:S02]  /*51d0*/  IMAD.MOV.U32 R13, RZ, RZ, 0x0 ;  /* 0x00000000ff0d7424 */ /* 0x000fe400078e00ff */
        /* <DEDUP_REMOVED lines=25> */
[----:B------:R-:W-:-:S04]  /*5370*/  IADD3 R5, P1, PT, R0, -UR40, RZ ;  /* 0x8000002800057c10 */ /* 0x000fc8000ff3e0ff */
[----:B------:R-:W-:Y:S02]  /*5380*/  ISETP.GE.U32.AND.EX P0, PT, R6, R3, PT, P0 ;  /* 0x000000030600720c */ /* 0x000fe40003f06100 */
[----:B------:R-:W-:Y:S02]  /*5390*/  IADD3.X R4, PT, PT, ~R3, R6, RZ, P1, !PT ;  /* 0x0000000603047210 */ /* 0x000fe40000ffe5ff */
[----:B------:R-:W-:Y:S02]  /*53a0*/  SEL R5, R5, R0, P0 ;  /* 0x0000000005057207 */ /* 0x000fe40000000000 */
[----:B------:R-:W-:Y:S02]  /*53b0*/  SEL R4, R4, R6, P0 ;  /* 0x0000000604047207 */ /* 0x000fe40000000000 */
[C---:B------:R-:W-:Y:S01]  /*53c0*/  ISETP.GE.U32.AND P0, PT, R5.reuse, UR40, PT ;  /* 0x0000002805007c0c */ /* 0x040fe2000bf06070 */
[----:B------:R-:W-:Y:S01]  /*53d0*/  VIADD R0, R5, -UR40 ;  /* 0x8000002805007c36 */ /* 0x000fe20008000000 */
[----:B------:R-:W-:-:S02]  /*53e0*/  ISETP.NE.U32.AND P1, PT, RZ, UR40, PT ;  /* 0x00000028ff007c0c */ /* 0x000fc4000bf25070 */
[----:B------:R-:W-:Y:S02]  /*53f0*/  ISETP.GE.U32.AND.EX P0, PT, R4, R3, PT, P0 ;  /* 0x000000030400720c */ /* 0x000fe40003f06100 */
[----:B------:R-:W-:Y:S02]  /*5400*/  ISETP.NE.AND.EX P1, PT, R3, RZ, PT, P1 ;  /* 0x000000ff0300720c */ /* 0x000fe40003f25310 */
[----:B------:R-:W-:-:S04]  /*5410*/  SEL R0, R0, R5, P0 ;  /* 0x0000000500007207 */ /* 0x000fc80000000000 */
[----:B------:R-:W-:Y:S01]  /*5420*/  SEL R0, R0, 0xffffffff, P1 ;  /* 0xffffffff00007807 */ /* 0x000fe20000800000 */
[----:B------:R-:W-:Y:S06]  /*5430*/  RET.REL.NODEC R12 `(_Z12crack_kernelyPciiS_PbS0_) ;  /* 0xffffffa80cf07950 */ /* 0x000fec0003c3ffff */
.L_x_91:
[----:B------:R-:W-:-:S00]  /*5440*/  BRA `(.L_x_91) ;  /* 0xfffffffc00fc7947 */ /* 0x000fc0000383ffff */
[----:B------:R-:W-:-:S00]  /*5450*/  NOP ;  /* 0x0000000000007918 */ /* 0x000fc00000000000 */
        /* <DEDUP_REMOVED lines=10> */
.L_x_93:


//--------------------- .nv.global.init           --------------------------
	.section	.nv.global.init,"aw",@progbits
.nv.global.init:
	.type		$str,@object
	.size		$str,($str$1 - $str)
$str:
        /*0000*/ 	.byte	0x25, 0x73, 0x00
	.type		$str$1,@object
	.size		$str$1,(.L_1 - $str$1)
$str$1:
        /*0003*/ 	.byte	0x25, 0x73, 0x0a, 0x00
.L_1:


//--------------------- .nv.shared.reserved.0     --------------------------
	.section	.nv.shared.reserved.0,"aw",@nobits
	.weak		__nv_reservedSMEM_offset_0_alias
	.size		__nv_reservedSMEM_offset_0_alias, 0, 64
	.other		__nv_reservedSMEM_offset_0_alias,@"STO_CUDA_RESERVED_SHARED STV_DEFAULT"
__nv_reservedSMEM_offset_0_alias:
	.zero		0
	.zero		64


//--------------------- .nv.constant0._Z12crack_kernelyPciiS_PbS0_ --------------------------
	.section	.nv.constant0._Z12crack_kernelyPciiS_PbS0_,"a",@progbits
	.sectionflags	@""
	.align	4
.nv.constant0._Z12crack_kernelyPciiS_PbS0_:
	.zero		944


//--------------------- SYMBOLS --------------------------

	.type		.nv.reservedSmem.offset0,@object
	.size		.nv.reservedSmem.offset0,0x4
	.type		vprintf,@function
